//
// Generated by NVIDIA NVVM Compiler
//
// Compiler Build ID: CL-36424714
// Cuda compilation tools, release 13.0, V13.0.88
// Based on NVVM 20.0.0
//

.version 9.0
.target sm_100
.address_size 64

	// .globl	_Z7addMatAPiS_S_i

.visible .entry _Z7addMatAPiS_S_i(
	.param .u64 .ptr .align 1 _Z7addMatAPiS_S_i_param_0,
	.param .u64 .ptr .align 1 _Z7addMatAPiS_S_i_param_1,
	.param .u64 .ptr .align 1 _Z7addMatAPiS_S_i_param_2,
	.param .u32 _Z7addMatAPiS_S_i_param_3
)
{
	.reg .pred 	%p<10>;
	.reg .b32 	%r<115>;
	.reg .b64 	%rd<56>;

	ld.param.u64 	%rd22, [_Z7addMatAPiS_S_i_param_0];
	ld.param.u64 	%rd23, [_Z7addMatAPiS_S_i_param_1];
	ld.param.u64 	%rd24, [_Z7addMatAPiS_S_i_param_2];
	ld.param.u32 	%r17, [_Z7addMatAPiS_S_i_param_3];
	cvta.to.global.u64 	%rd1, %rd24;
	cvta.to.global.u64 	%rd2, %rd23;
	cvta.to.global.u64 	%rd3, %rd22;
	setp.lt.s32 	%p1, %r17, 1;
	@%p1 bra 	$L__BB0_13;
	mov.u32 	%r19, %tid.x;
	mul.lo.s32 	%r1, %r17, %r19;
	and.b32  	%r2, %r17, 15;
	setp.lt.u32 	%p2, %r17, 16;
	mov.b32 	%r112, 0;
	@%p2 bra 	$L__BB0_4;
	and.b32  	%r112, %r17, 2147483632;
	neg.s32 	%r110, %r112;
	mul.wide.u32 	%rd25, %r1, 4;
	add.s64 	%rd26, %rd25, 32;
	add.s64 	%rd52, %rd1, %rd26;
	add.s64 	%rd51, %rd2, %rd26;
	add.s64 	%rd50, %rd3, %rd26;
$L__BB0_3:
	.pragma "nounroll";
	ld.global.u32 	%r20, [%rd50+-32];
	ld.global.u32 	%r21, [%rd51+-32];
	add.s32 	%r22, %r21, %r20;
	st.global.u32 	[%rd52+-32], %r22;
	ld.global.u32 	%r23, [%rd50+-28];
	ld.global.u32 	%r24, [%rd51+-28];
	add.s32 	%r25, %r24, %r23;
	st.global.u32 	[%rd52+-28], %r25;
	ld.global.u32 	%r26, [%rd50+-24];
	ld.global.u32 	%r27, [%rd51+-24];
	add.s32 	%r28, %r27, %r26;
	st.global.u32 	[%rd52+-24], %r28;
	ld.global.u32 	%r29, [%rd50+-20];
	ld.global.u32 	%r30, [%rd51+-20];
	add.s32 	%r31, %r30, %r29;
	st.global.u32 	[%rd52+-20], %r31;
	ld.global.u32 	%r32, [%rd50+-16];
	ld.global.u32 	%r33, [%rd51+-16];
	add.s32 	%r34, %r33, %r32;
	st.global.u32 	[%rd52+-16], %r34;
	ld.global.u32 	%r35, [%rd50+-12];
	ld.global.u32 	%r36, [%rd51+-12];
	add.s32 	%r37, %r36, %r35;
	st.global.u32 	[%rd52+-12], %r37;
	ld.global.u32 	%r38, [%rd50+-8];
	ld.global.u32 	%r39, [%rd51+-8];
	add.s32 	%r40, %r39, %r38;
	st.global.u32 	[%rd52+-8], %r40;
	ld.global.u32 	%r41, [%rd50+-4];
	ld.global.u32 	%r42, [%rd51+-4];
	add.s32 	%r43, %r42, %r41;
	st.global.u32 	[%rd52+-4], %r43;
	ld.global.u32 	%r44, [%rd50];
	ld.global.u32 	%r45, [%rd51];
	add.s32 	%r46, %r45, %r44;
	st.global.u32 	[%rd52], %r46;
	ld.global.u32 	%r47, [%rd50+4];
	ld.global.u32 	%r48, [%rd51+4];
	add.s32 	%r49, %r48, %r47;
	st.global.u32 	[%rd52+4], %r49;
	ld.global.u32 	%r50, [%rd50+8];
	ld.global.u32 	%r51, [%rd51+8];
	add.s32 	%r52, %r51, %r50;
	st.global.u32 	[%rd52+8], %r52;
	ld.global.u32 	%r53, [%rd50+12];
	ld.global.u32 	%r54, [%rd51+12];
	add.s32 	%r55, %r54, %r53;
	st.global.u32 	[%rd52+12], %r55;
	ld.global.u32 	%r56, [%rd50+16];
	ld.global.u32 	%r57, [%rd51+16];
	add.s32 	%r58, %r57, %r56;
	st.global.u32 	[%rd52+16], %r58;
	ld.global.u32 	%r59, [%rd50+20];
	ld.global.u32 	%r60, [%rd51+20];
	add.s32 	%r61, %r60, %r59;
	st.global.u32 	[%rd52+20], %r61;
	ld.global.u32 	%r62, [%rd50+24];
	ld.global.u32 	%r63, [%rd51+24];
	add.s32 	%r64, %r63, %r62;
	st.global.u32 	[%rd52+24], %r64;
	ld.global.u32 	%r65, [%rd50+28];
	ld.global.u32 	%r66, [%rd51+28];
	add.s32 	%r67, %r66, %r65;
	st.global.u32 	[%rd52+28], %r67;
	add.s32 	%r110, %r110, 16;
	add.s64 	%rd52, %rd52, 64;
	add.s64 	%rd51, %rd51, 64;
	add.s64 	%rd50, %rd50, 64;
	setp.ne.s32 	%p3, %r110, 0;
	@%p3 bra 	$L__BB0_3;
$L__BB0_4:
	setp.eq.s32 	%p4, %r2, 0;
	@%p4 bra 	$L__BB0_13;
	and.b32  	%r8, %r17, 7;
	setp.lt.u32 	%p5, %r2, 8;
	@%p5 bra 	$L__BB0_7;
	add.s32 	%r68, %r112, %r1;
	mul.wide.u32 	%rd27, %r68, 4;
	add.s64 	%rd28, %rd3, %rd27;
	ld.global.u32 	%r69, [%rd28];
	add.s64 	%rd29, %rd2, %rd27;
	ld.global.u32 	%r70, [%rd29];
	add.s32 	%r71, %r70, %r69;
	add.s64 	%rd30, %rd1, %rd27;
	st.global.u32 	[%rd30], %r71;
	cvt.u64.u32 	%rd31, %r1;
	cvt.u64.u32 	%rd32, %r112;
	add.s64 	%rd33, %rd32, %rd31;
	shl.b64 	%rd34, %rd33, 2;
	add.s64 	%rd35, %rd3, %rd34;
	ld.global.u32 	%r72, [%rd35+4];
	add.s64 	%rd36, %rd2, %rd34;
	ld.global.u32 	%r73, [%rd36+4];
	add.s32 	%r74, %r73, %r72;
	add.s64 	%rd37, %rd1, %rd34;
	st.global.u32 	[%rd37+4], %r74;
	ld.global.u32 	%r75, [%rd35+8];
	ld.global.u32 	%r76, [%rd36+8];
	add.s32 	%r77, %r76, %r75;
	st.global.u32 	[%rd37+8], %r77;
	ld.global.u32 	%r78, [%rd35+12];
	ld.global.u32 	%r79, [%rd36+12];
	add.s32 	%r80, %r79, %r78;
	st.global.u32 	[%rd37+12], %r80;
	ld.global.u32 	%r81, [%rd35+16];
	ld.global.u32 	%r82, [%rd36+16];
	add.s32 	%r83, %r82, %r81;
	st.global.u32 	[%rd37+16], %r83;
	ld.global.u32 	%r84, [%rd35+20];
	ld.global.u32 	%r85, [%rd36+20];
	add.s32 	%r86, %r85, %r84;
	st.global.u32 	[%rd37+20], %r86;
	ld.global.u32 	%r87, [%rd35+24];
	ld.global.u32 	%r88, [%rd36+24];
	add.s32 	%r89, %r88, %r87;
	st.global.u32 	[%rd37+24], %r89;
	ld.global.u32 	%r90, [%rd35+28];
	ld.global.u32 	%r91, [%rd36+28];
	add.s32 	%r92, %r91, %r90;
	st.global.u32 	[%rd37+28], %r92;
	add.s32 	%r112, %r112, 8;
$L__BB0_7:
	setp.eq.s32 	%p6, %r8, 0;
	@%p6 bra 	$L__BB0_13;
	and.b32  	%r11, %r17, 3;
	setp.lt.u32 	%p7, %r8, 4;
	@%p7 bra 	$L__BB0_10;
	add.s32 	%r93, %r112, %r1;
	mul.wide.u32 	%rd38, %r93, 4;
	add.s64 	%rd39, %rd3, %rd38;
	ld.global.u32 	%r94, [%rd39];
	add.s64 	%rd40, %rd2, %rd38;
	ld.global.u32 	%r95, [%rd40];
	add.s32 	%r96, %r95, %r94;
	add.s64 	%rd41, %rd1, %rd38;
	st.global.u32 	[%rd41], %r96;
	cvt.u64.u32 	%rd42, %r1;
	cvt.u64.u32 	%rd43, %r112;
	add.s64 	%rd44, %rd43, %rd42;
	shl.b64 	%rd45, %rd44, 2;
	add.s64 	%rd46, %rd3, %rd45;
	ld.global.u32 	%r97, [%rd46+4];
	add.s64 	%rd47, %rd2, %rd45;
	ld.global.u32 	%r98, [%rd47+4];
	add.s32 	%r99, %r98, %r97;
	add.s64 	%rd48, %rd1, %rd45;
	st.global.u32 	[%rd48+4], %r99;
	ld.global.u32 	%r100, [%rd46+8];
	ld.global.u32 	%r101, [%rd47+8];
	add.s32 	%r102, %r101, %r100;
	st.global.u32 	[%rd48+8], %r102;
	ld.global.u32 	%r103, [%rd46+12];
	ld.global.u32 	%r104, [%rd47+12];
	add.s32 	%r105, %r104, %r103;
	st.global.u32 	[%rd48+12], %r105;
	add.s32 	%r112, %r112, 4;
$L__BB0_10:
	setp.eq.s32 	%p8, %r11, 0;
	@%p8 bra 	$L__BB0_13;
	add.s32 	%r106, %r112, %r1;
	mul.wide.u32 	%rd49, %r106, 4;
	add.s64 	%rd55, %rd1, %rd49;
	add.s64 	%rd54, %rd2, %rd49;
	add.s64 	%rd53, %rd3, %rd49;
	neg.s32 	%r114, %r11;
$L__BB0_12:
	.pragma "nounroll";
	ld.global.u32 	%r107, [%rd53];
	ld.global.u32 	%r108, [%rd54];
	add.s32 	%r109, %r108, %r107;
	st.global.u32 	[%rd55], %r109;
	add.s64 	%rd55, %rd55, 4;
	add.s64 	%rd54, %rd54, 4;
	add.s64 	%rd53, %rd53, 4;
	add.s32 	%r114, %r114, 1;
	setp.ne.s32 	%p9, %r114, 0;
	@%p9 bra 	$L__BB0_12;
$L__BB0_13:
	ret;

}
	// .globl	_Z7addMatBPiS_S_i
.visible .entry _Z7addMatBPiS_S_i(
	.param .u64 .ptr .align 1 _Z7addMatBPiS_S_i_param_0,
	.param .u64 .ptr .align 1 _Z7addMatBPiS_S_i_param_1,
	.param .u64 .ptr .align 1 _Z7addMatBPiS_S_i_param_2,
	.param .u32 _Z7addMatBPiS_S_i_param_3
)
{
	.reg .pred 	%p<10>;
	.reg .b32 	%r<191>;
	.reg .b64 	%rd<131>;

	ld.param.u64 	%rd11, [_Z7addMatBPiS_S_i_param_0];
	ld.param.u64 	%rd12, [_Z7addMatBPiS_S_i_param_1];
	ld.param.u64 	%rd13, [_Z7addMatBPiS_S_i_param_2];
	ld.param.u32 	%r63, [_Z7addMatBPiS_S_i_param_3];
	cvta.to.global.u64 	%rd1, %rd13;
	cvta.to.global.u64 	%rd2, %rd12;
	cvta.to.global.u64 	%rd3, %rd11;
	mov.u32 	%r1, %ntid.x;
	setp.lt.s32 	%p1, %r63, 1;
	@%p1 bra 	$L__BB1_13;
	setp.lt.u32 	%p2, %r63, 16;
	mov.b32 	%r188, 0;
	@%p2 bra 	$L__BB1_4;
	and.b32  	%r65, %r63, 2147483632;
	neg.s32 	%r186, %r65;
	mov.u32 	%r66, %tid.x;
	add.s32 	%r185, %r66, %r1;
	shl.b32 	%r67, %r1, 1;
	add.s32 	%r184, %r66, %r67;
	mad.lo.s32 	%r183, %r1, 3, %r66;
	shl.b32 	%r68, %r1, 2;
	add.s32 	%r182, %r66, %r68;
	mad.lo.s32 	%r181, %r1, 5, %r66;
	mad.lo.s32 	%r180, %r1, 6, %r66;
	mad.lo.s32 	%r179, %r1, 7, %r66;
	shl.b32 	%r69, %r1, 3;
	add.s32 	%r178, %r66, %r69;
	mad.lo.s32 	%r177, %r1, 9, %r66;
	mad.lo.s32 	%r176, %r1, 10, %r66;
	mad.lo.s32 	%r175, %r1, 11, %r66;
	mad.lo.s32 	%r174, %r1, 12, %r66;
	mad.lo.s32 	%r173, %r1, 13, %r66;
	mad.lo.s32 	%r172, %r1, 14, %r66;
	mad.lo.s32 	%r171, %r1, 15, %r66;
	mul.wide.u32 	%rd129, %r66, 4;
	mul.wide.u32 	%rd77, %r1, 64;
$L__BB1_3:
	.pragma "nounroll";
	and.b32  	%r188, %r63, 2147483632;
	add.s64 	%rd14, %rd3, %rd129;
	ld.global.u32 	%r70, [%rd14];
	add.s64 	%rd15, %rd2, %rd129;
	ld.global.u32 	%r71, [%rd15];
	add.s32 	%r72, %r71, %r70;
	add.s64 	%rd16, %rd1, %rd129;
	st.global.u32 	[%rd16], %r72;
	mul.wide.u32 	%rd17, %r185, 4;
	add.s64 	%rd18, %rd3, %rd17;
	ld.global.u32 	%r73, [%rd18];
	add.s64 	%rd19, %rd2, %rd17;
	ld.global.u32 	%r74, [%rd19];
	add.s32 	%r75, %r74, %r73;
	add.s64 	%rd20, %rd1, %rd17;
	st.global.u32 	[%rd20], %r75;
	mul.wide.u32 	%rd21, %r184, 4;
	add.s64 	%rd22, %rd3, %rd21;
	ld.global.u32 	%r76, [%rd22];
	add.s64 	%rd23, %rd2, %rd21;
	ld.global.u32 	%r77, [%rd23];
	add.s32 	%r78, %r77, %r76;
	add.s64 	%rd24, %rd1, %rd21;
	st.global.u32 	[%rd24], %r78;
	mul.wide.u32 	%rd25, %r183, 4;
	add.s64 	%rd26, %rd3, %rd25;
	ld.global.u32 	%r79, [%rd26];
	add.s64 	%rd27, %rd2, %rd25;
	ld.global.u32 	%r80, [%rd27];
	add.s32 	%r81, %r80, %r79;
	add.s64 	%rd28, %rd1, %rd25;
	st.global.u32 	[%rd28], %r81;
	mul.wide.u32 	%rd29, %r182, 4;
	add.s64 	%rd30, %rd3, %rd29;
	ld.global.u32 	%r82, [%rd30];
	add.s64 	%rd31, %rd2, %rd29;
	ld.global.u32 	%r83, [%rd31];
	add.s32 	%r84, %r83, %r82;
	add.s64 	%rd32, %rd1, %rd29;
	st.global.u32 	[%rd32], %r84;
	mul.wide.u32 	%rd33, %r181, 4;
	add.s64 	%rd34, %rd3, %rd33;
	ld.global.u32 	%r85, [%rd34];
	add.s64 	%rd35, %rd2, %rd33;
	ld.global.u32 	%r86, [%rd35];
	add.s32 	%r87, %r86, %r85;
	add.s64 	%rd36, %rd1, %rd33;
	st.global.u32 	[%rd36], %r87;
	mul.wide.u32 	%rd37, %r180, 4;
	add.s64 	%rd38, %rd3, %rd37;
	ld.global.u32 	%r88, [%rd38];
	add.s64 	%rd39, %rd2, %rd37;
	ld.global.u32 	%r89, [%rd39];
	add.s32 	%r90, %r89, %r88;
	add.s64 	%rd40, %rd1, %rd37;
	st.global.u32 	[%rd40], %r90;
	mul.wide.u32 	%rd41, %r179, 4;
	add.s64 	%rd42, %rd3, %rd41;
	ld.global.u32 	%r91, [%rd42];
	add.s64 	%rd43, %rd2, %rd41;
	ld.global.u32 	%r92, [%rd43];
	add.s32 	%r93, %r92, %r91;
	add.s64 	%rd44, %rd1, %rd41;
	st.global.u32 	[%rd44], %r93;
	mul.wide.u32 	%rd45, %r178, 4;
	add.s64 	%rd46, %rd3, %rd45;
	ld.global.u32 	%r94, [%rd46];
	add.s64 	%rd47, %rd2, %rd45;
	ld.global.u32 	%r95, [%rd47];
	add.s32 	%r96, %r95, %r94;
	add.s64 	%rd48, %rd1, %rd45;
	st.global.u32 	[%rd48], %r96;
	mul.wide.u32 	%rd49, %r177, 4;
	add.s64 	%rd50, %rd3, %rd49;
	ld.global.u32 	%r97, [%rd50];
	add.s64 	%rd51, %rd2, %rd49;
	ld.global.u32 	%r98, [%rd51];
	add.s32 	%r99, %r98, %r97;
	add.s64 	%rd52, %rd1, %rd49;
	st.global.u32 	[%rd52], %r99;
	mul.wide.u32 	%rd53, %r176, 4;
	add.s64 	%rd54, %rd3, %rd53;
	ld.global.u32 	%r100, [%rd54];
	add.s64 	%rd55, %rd2, %rd53;
	ld.global.u32 	%r101, [%rd55];
	add.s32 	%r102, %r101, %r100;
	add.s64 	%rd56, %rd1, %rd53;
	st.global.u32 	[%rd56], %r102;
	mul.wide.u32 	%rd57, %r175, 4;
	add.s64 	%rd58, %rd3, %rd57;
	ld.global.u32 	%r103, [%rd58];
	add.s64 	%rd59, %rd2, %rd57;
	ld.global.u32 	%r104, [%rd59];
	add.s32 	%r105, %r104, %r103;
	add.s64 	%rd60, %rd1, %rd57;
	st.global.u32 	[%rd60], %r105;
	mul.wide.u32 	%rd61, %r174, 4;
	add.s64 	%rd62, %rd3, %rd61;
	ld.global.u32 	%r106, [%rd62];
	add.s64 	%rd63, %rd2, %rd61;
	ld.global.u32 	%r107, [%rd63];
	add.s32 	%r108, %r107, %r106;
	add.s64 	%rd64, %rd1, %rd61;
	st.global.u32 	[%rd64], %r108;
	mul.wide.u32 	%rd65, %r173, 4;
	add.s64 	%rd66, %rd3, %rd65;
	ld.global.u32 	%r109, [%rd66];
	add.s64 	%rd67, %rd2, %rd65;
	ld.global.u32 	%r110, [%rd67];
	add.s32 	%r111, %r110, %r109;
	add.s64 	%rd68, %rd1, %rd65;
	st.global.u32 	[%rd68], %r111;
	mul.wide.u32 	%rd69, %r172, 4;
	add.s64 	%rd70, %rd3, %rd69;
	ld.global.u32 	%r112, [%rd70];
	add.s64 	%rd71, %rd2, %rd69;
	ld.global.u32 	%r113, [%rd71];
	add.s32 	%r114, %r113, %r112;
	add.s64 	%rd72, %rd1, %rd69;
	st.global.u32 	[%rd72], %r114;
	mul.wide.u32 	%rd73, %r171, 4;
	add.s64 	%rd74, %rd3, %rd73;
	ld.global.u32 	%r115, [%rd74];
	add.s64 	%rd75, %rd2, %rd73;
	ld.global.u32 	%r116, [%rd75];
	add.s32 	%r117, %r116, %r115;
	add.s64 	%rd76, %rd1, %rd73;
	st.global.u32 	[%rd76], %r117;
	add.s32 	%r186, %r186, 16;
	shl.b32 	%r118, %r1, 4;
	add.s32 	%r185, %r185, %r118;
	add.s32 	%r184, %r184, %r118;
	add.s32 	%r183, %r183, %r118;
	add.s32 	%r182, %r182, %r118;
	add.s32 	%r181, %r181, %r118;
	add.s32 	%r180, %r180, %r118;
	add.s32 	%r179, %r179, %r118;
	add.s32 	%r178, %r178, %r118;
	add.s32 	%r177, %r177, %r118;
	add.s32 	%r176, %r176, %r118;
	add.s32 	%r175, %r175, %r118;
	add.s32 	%r174, %r174, %r118;
	add.s32 	%r173, %r173, %r118;
	add.s32 	%r172, %r172, %r118;
	add.s32 	%r171, %r171, %r118;
	add.s64 	%rd129, %rd129, %rd77;
	setp.ne.s32 	%p3, %r186, 0;
	@%p3 bra 	$L__BB1_3;
$L__BB1_4:
	and.b32  	%r52, %r63, 15;
	setp.eq.s32 	%p4, %r52, 0;
	@%p4 bra 	$L__BB1_13;
	mov.u32 	%r53, %tid.x;
	and.b32  	%r54, %r63, 7;
	setp.lt.u32 	%p5, %r52, 8;
	@%p5 bra 	$L__BB1_7;
	mad.lo.s32 	%r119, %r188, %r1, %r53;
	mul.wide.u32 	%rd78, %r119, 4;
	add.s64 	%rd79, %rd3, %rd78;
	ld.global.u32 	%r120, [%rd79];
	add.s64 	%rd80, %rd2, %rd78;
	ld.global.u32 	%r121, [%rd80];
	add.s32 	%r122, %r121, %r120;
	add.s64 	%rd81, %rd1, %rd78;
	st.global.u32 	[%rd81], %r122;
	add.s32 	%r123, %r119, %r1;
	mul.wide.u32 	%rd82, %r123, 4;
	add.s64 	%rd83, %rd3, %rd82;
	ld.global.u32 	%r124, [%rd83];
	add.s64 	%rd84, %rd2, %rd82;
	ld.global.u32 	%r125, [%rd84];
	add.s32 	%r126, %r125, %r124;
	add.s64 	%rd85, %rd1, %rd82;
	st.global.u32 	[%rd85], %r126;
	add.s32 	%r127, %r123, %r1;
	mul.wide.u32 	%rd86, %r127, 4;
	add.s64 	%rd87, %rd3, %rd86;
	ld.global.u32 	%r128, [%rd87];
	add.s64 	%rd88, %rd2, %rd86;
	ld.global.u32 	%r129, [%rd88];
	add.s32 	%r130, %r129, %r128;
	add.s64 	%rd89, %rd1, %rd86;
	st.global.u32 	[%rd89], %r130;
	add.s32 	%r131, %r127, %r1;
	mul.wide.u32 	%rd90, %r131, 4;
	add.s64 	%rd91, %rd3, %rd90;
	ld.global.u32 	%r132, [%rd91];
	add.s64 	%rd92, %rd2, %rd90;
	ld.global.u32 	%r133, [%rd92];
	add.s32 	%r134, %r133, %r132;
	add.s64 	%rd93, %rd1, %rd90;
	st.global.u32 	[%rd93], %r134;
	add.s32 	%r135, %r131, %r1;
	mul.wide.u32 	%rd94, %r135, 4;
	add.s64 	%rd95, %rd3, %rd94;
	ld.global.u32 	%r136, [%rd95];
	add.s64 	%rd96, %rd2, %rd94;
	ld.global.u32 	%r137, [%rd96];
	add.s32 	%r138, %r137, %r136;
	add.s64 	%rd97, %rd1, %rd94;
	st.global.u32 	[%rd97], %r138;
	add.s32 	%r139, %r135, %r1;
	mul.wide.u32 	%rd98, %r139, 4;
	add.s64 	%rd99, %rd3, %rd98;
	ld.global.u32 	%r140, [%rd99];
	add.s64 	%rd100, %rd2, %rd98;
	ld.global.u32 	%r141, [%rd100];
	add.s32 	%r142, %r141, %r140;
	add.s64 	%rd101, %rd1, %rd98;
	st.global.u32 	[%rd101], %r142;
	add.s32 	%r143, %r139, %r1;
	mul.wide.u32 	%rd102, %r143, 4;
	add.s64 	%rd103, %rd3, %rd102;
	ld.global.u32 	%r144, [%rd103];
	add.s64 	%rd104, %rd2, %rd102;
	ld.global.u32 	%r145, [%rd104];
	add.s32 	%r146, %r145, %r144;
	add.s64 	%rd105, %rd1, %rd102;
	st.global.u32 	[%rd105], %r146;
	add.s32 	%r147, %r143, %r1;
	mul.wide.u32 	%rd106, %r147, 4;
	add.s64 	%rd107, %rd3, %rd106;
	ld.global.u32 	%r148, [%rd107];
	add.s64 	%rd108, %rd2, %rd106;
	ld.global.u32 	%r149, [%rd108];
	add.s32 	%r150, %r149, %r148;
	add.s64 	%rd109, %rd1, %rd106;
	st.global.u32 	[%rd109], %r150;
	add.s32 	%r188, %r188, 8;
$L__BB1_7:
	setp.eq.s32 	%p6, %r54, 0;
	@%p6 bra 	$L__BB1_13;
	and.b32  	%r57, %r63, 3;
	setp.lt.u32 	%p7, %r54, 4;
	@%p7 bra 	$L__BB1_10;
	mad.lo.s32 	%r151, %r188, %r1, %r53;
	mul.wide.u32 	%rd110, %r151, 4;
	add.s64 	%rd111, %rd3, %rd110;
	ld.global.u32 	%r152, [%rd111];
	add.s64 	%rd112, %rd2, %rd110;
	ld.global.u32 	%r153, [%rd112];
	add.s32 	%r154, %r153, %r152;
	add.s64 	%rd113, %rd1, %rd110;
	st.global.u32 	[%rd113], %r154;
	add.s32 	%r155, %r151, %r1;
	mul.wide.u32 	%rd114, %r155, 4;
	add.s64 	%rd115, %rd3, %rd114;
	ld.global.u32 	%r156, [%rd115];
	add.s64 	%rd116, %rd2, %rd114;
	ld.global.u32 	%r157, [%rd116];
	add.s32 	%r158, %r157, %r156;
	add.s64 	%rd117, %rd1, %rd114;
	st.global.u32 	[%rd117], %r158;
	add.s32 	%r159, %r155, %r1;
	mul.wide.u32 	%rd118, %r159, 4;
	add.s64 	%rd119, %rd3, %rd118;
	ld.global.u32 	%r160, [%rd119];
	add.s64 	%rd120, %rd2, %rd118;
	ld.global.u32 	%r161, [%rd120];
	add.s32 	%r162, %r161, %r160;
	add.s64 	%rd121, %rd1, %rd118;
	st.global.u32 	[%rd121], %r162;
	add.s32 	%r163, %r159, %r1;
	mul.wide.u32 	%rd122, %r163, 4;
	add.s64 	%rd123, %rd3, %rd122;
	ld.global.u32 	%r164, [%rd123];
	add.s64 	%rd124, %rd2, %rd122;
	ld.global.u32 	%r165, [%rd124];
	add.s32 	%r166, %r165, %r164;
	add.s64 	%rd125, %rd1, %rd122;
	st.global.u32 	[%rd125], %r166;
	add.s32 	%r188, %r188, 4;
$L__BB1_10:
	setp.eq.s32 	%p8, %r57, 0;
	@%p8 bra 	$L__BB1_13;
	mad.lo.s32 	%r167, %r1, %r188, %r53;
	mul.wide.u32 	%rd130, %r167, 4;
	mul.wide.u32 	%rd8, %r1, 4;
	neg.s32 	%r190, %r57;
$L__BB1_12:
	.pragma "nounroll";
	add.s64 	%rd126, %rd3, %rd130;
	ld.global.u32 	%r168, [%rd126];
	add.s64 	%rd127, %rd2, %rd130;
	ld.global.u32 	%r169, [%rd127];
	add.s32 	%r170, %r169, %r168;
	add.s64 	%rd128, %rd1, %rd130;
	st.global.u32 	[%rd128], %r170;
	add.s64 	%rd130, %rd130, %rd8;
	add.s32 	%r190, %r190, 1;
	setp.ne.s32 	%p9, %r190, 0;
	@%p9 bra 	$L__BB1_12;
$L__BB1_13:
	ret;

}
	// .globl	_Z7addMatCPiS_S_
.visible .entry _Z7addMatCPiS_S_(
	.param .u64 .ptr .align 1 _Z7addMatCPiS_S__param_0,
	.param .u64 .ptr .align 1 _Z7addMatCPiS_S__param_1,
	.param .u64 .ptr .align 1 _Z7addMatCPiS_S__param_2
)
{
	.reg .b32 	%r<5>;
	.reg .b64 	%rd<11>;

	ld.param.u64 	%rd1, [_Z7addMatCPiS_S__param_0];
	ld.param.u64 	%rd2, [_Z7addMatCPiS_S__param_1];
	ld.param.u64 	%rd3, [_Z7addMatCPiS_S__param_2];
	cvta.to.global.u64 	%rd4, %rd3;
	cvta.to.global.u64 	%rd5, %rd2;
	cvta.to.global.u64 	%rd6, %rd1;
	mov.u32 	%r1, %tid.x;
	mul.wide.u32 	%rd7, %r1, 4;
	add.s64 	%rd8, %rd6, %rd7;
	ld.global.u32 	%r2, [%rd8];
	add.s64 	%rd9, %rd5, %rd7;
	ld.global.u32 	%r3, [%rd9];
	add.s32 	%r4, %r3, %r2;
	add.s64 	%rd10, %rd4, %rd7;
	st.global.u32 	[%rd10], %r4;
	ret;

}


// ===== COMPILED SASS (sm_100) =====

	.target	sm_100

	.elftype	@"ET_EXEC"


//--------------------- .note.nv.tkinfo           --------------------------
	.section	.note.nv.tkinfo,"",@"SHT_NOTE"
	.sectionflags	@"SHF_NOTE_NV_TKINFO"
	.tkinfo
        /*0018*/ 	.word	0x00000002
        /*0030*/ 	.string	""
        /*0030*/ 	.string	"ptxas"
        /*0030*/ 	.string	"Cuda compilation tools, release 13.0, V13.0.88"
        /*0030*/ 	.string	"Build cuda_13.0.r13.0/compiler.36424714_0"
        /*0030*/ 	.string	"-arch sm_100 -m 64 "



//--------------------- .note.nv.cuinfo           --------------------------
	.section	.note.nv.cuinfo,"",@"SHT_NOTE"
	.sectionflags	@"SHF_NOTE_NV_CUINFO"
        /*0018*/ 	.short	0x0002
        /*001a*/ 	.short	0x0064
        /*001c*/ 	.short	0x0082
	.zero		2


//--------------------- .nv.info                  --------------------------
	.section	.nv.info,"",@"SHT_CUDA_INFO"
	.align	4


	//----- nvinfo : EIATTR_REGCOUNT
	.align		4
        /*0000*/ 	.byte	0x04, 0x2f
        /*0002*/ 	.short	(.L_1 - .L_0)
	.align		4
.L_0:
        /*0004*/ 	.word	index@(_Z7addMatAPiS_S_i)
        /*0008*/ 	.word	0x00000014


	//----- nvinfo : EIATTR_FRAME_SIZE
	.align		4
.L_1:
        /*000c*/ 	.byte	0x04, 0x11
        /*000e*/ 	.short	(.L_3 - .L_2)
	.align		4
.L_2:
        /*0010*/ 	.word	index@(_Z7addMatAPiS_S_i)
        /*0014*/ 	.word	0x00000000


	//----- nvinfo : EIATTR_REGCOUNT
	.align		4
.L_3:
        /*0018*/ 	.byte	0x04, 0x2f
        /*001a*/ 	.short	(.L_5 - .L_4)
	.align		4
.L_4:
        /*001c*/ 	.word	index@(_Z7addMatBPiS_S_i)
        /*0020*/ 	.word	0x00000020


	//----- nvinfo : EIATTR_FRAME_SIZE
	.align		4
.L_5:
        /*0024*/ 	.byte	0x04, 0x11
        /*0026*/ 	.short	(.L_7 - .L_6)
	.align		4
.L_6:
        /*0028*/ 	.word	index@(_Z7addMatBPiS_S_i)
        /*002c*/ 	.word	0x00000000


	//----- nvinfo : EIATTR_REGCOUNT
	.align		4
.L_7:
        /*0030*/ 	.byte	0x04, 0x2f
        /*0032*/ 	.short	(.L_9 - .L_8)
	.align		4
.L_8:
        /*0034*/ 	.word	index@(_Z7addMatCPiS_S_)
        /*0038*/ 	.word	0x0000000c


	//----- nvinfo : EIATTR_FRAME_SIZE
	.align		4
.L_9:
        /*003c*/ 	.byte	0x04, 0x11
        /*003e*/ 	.short	(.L_11 - .L_10)
	.align		4
.L_10:
        /*0040*/ 	.word	index@(_Z7addMatCPiS_S_)
        /*0044*/ 	.word	0x00000000


	//----- nvinfo : EIATTR_MIN_STACK_SIZE
	.align		4
.L_11:
        /*0048*/ 	.byte	0x04, 0x12
        /*004a*/ 	.short	(.L_13 - .L_12)
	.align		4
.L_12:
        /*004c*/ 	.word	index@(_Z7addMatCPiS_S_)
        /*0050*/ 	.word	0x00000000


	//----- nvinfo : EIATTR_MIN_STACK_SIZE
	.align		4
.L_13:
        /*0054*/ 	.byte	0x04, 0x12
        /*0056*/ 	.short	(.L_15 - .L_14)
	.align		4
.L_14:
        /*0058*/ 	.word	index@(_Z7addMatBPiS_S_i)
        /*005c*/ 	.word	0x00000000


	//----- nvinfo : EIATTR_MIN_STACK_SIZE
	.align		4
.L_15:
        /*0060*/ 	.byte	0x04, 0x12
        /*0062*/ 	.short	(.L_17 - .L_16)
	.align		4
.L_16:
        /*0064*/ 	.word	index@(_Z7addMatAPiS_S_i)
        /*0068*/ 	.word	0x00000000
.L_17:


//--------------------- .nv.compat                --------------------------
	.section	.nv.compat,"",@"SHT_CUDA_COMPAT_INFO"
	.align	4
        /*0000*/ 	.byte	0x02, 0x09, 0x00, 0x00, 0x02, 0x02, 0x01, 0x00, 0x02, 0x05, 0x05, 0x00, 0x03, 0x07, 0x01, 0x01
        /*0010*/ 	.byte	0x02, 0x03, 0x00, 0x00, 0x02, 0x06, 0x01, 0x00, 0x04, 0x0b, 0x08, 0x00, 0x09, 0x00, 0x00, 0x00
        /*0020*/ 	.byte	0x00, 0x00, 0x00, 0x00


//--------------------- .nv.info._Z7addMatCPiS_S_ --------------------------
	.section	.nv.info._Z7addMatCPiS_S_,"",@"SHT_CUDA_INFO"
	.sectionflags	@""
	.align	4


	//----- nvinfo : EIATTR_CUDA_API_VERSION
	.align		4
        /*0000*/ 	.byte	0x04, 0x37
        /*0002*/ 	.short	(.L_19 - .L_18)
.L_18:
        /*0004*/ 	.word	0x00000082


	//----- nvinfo : EIATTR_KPARAM_INFO
	.align		4
.L_19:
        /*0008*/ 	.byte	0x04, 0x17
        /*000a*/ 	.short	(.L_21 - .L_20)
.L_20:
        /*000c*/ 	.word	0x00000000
        /*0010*/ 	.short	0x0002
        /*0012*/ 	.short	0x0010
        /*0014*/ 	.byte	0x00, 0xf5, 0x21, 0x00


	//----- nvinfo : EIATTR_KPARAM_INFO
	.align		4
.L_21:
        /*0018*/ 	.byte	0x04, 0x17
        /*001a*/ 	.short	(.L_23 - .L_22)
.L_22:
        /*001c*/ 	.word	0x00000000
        /*0020*/ 	.short	0x0001
        /*0022*/ 	.short	0x0008
        /*0024*/ 	.byte	0x00, 0xf5, 0x21, 0x00


	//----- nvinfo : EIATTR_KPARAM_INFO
	.align		4
.L_23:
        /*0028*/ 	.byte	0x04, 0x17
        /*002a*/ 	.short	(.L_25 - .L_24)
.L_24:
        /*002c*/ 	.word	0x00000000
        /*0030*/ 	.short	0x0000
        /*0032*/ 	.short	0x0000
        /*0034*/ 	.byte	0x00, 0xf5, 0x21, 0x00


	//----- nvinfo : EIATTR_SPARSE_MMA_MASK
	.align		4
.L_25:
        /*0038*/ 	.byte	0x03, 0x50
        /*003a*/ 	.short	0x0000


	//----- nvinfo : EIATTR_MAXREG_COUNT
	.align		4
        /*003c*/ 	.byte	0x03, 0x1b
        /*003e*/ 	.short	0x00ff


	//----- nvinfo : EIATTR_MERCURY_ISA_VERSION
	.align		4
        /*0040*/ 	.byte	0x03, 0x5f
        /*0042*/ 	.short	0x0101


	//----- nvinfo : EIATTR_VRC_CTA_INIT_COUNT
	.align		4
        /*0044*/ 	.byte	0x02, 0x4a
	.zero		1
	.zero		1


	//----- nvinfo : EIATTR_EXIT_INSTR_OFFSETS
	.align		4
        /*0048*/ 	.byte	0x04, 0x1c
        /*004a*/ 	.short	(.L_27 - .L_26)


	//   ....[0]....
.L_26:
        /*004c*/ 	.word	0x000000d0


	//----- nvinfo : EIATTR_CBANK_PARAM_SIZE
	.align		4
.L_27:
        /*0050*/ 	.byte	0x03, 0x19
        /*0052*/ 	.short	0x0018


	//----- nvinfo : EIATTR_PARAM_CBANK
	.align		4
        /*0054*/ 	.byte	0x04, 0x0a
        /*0056*/ 	.short	(.L_29 - .L_28)
	.align		4
.L_28:
        /*0058*/ 	.word	index@(.nv.constant0._Z7addMatCPiS_S_)
        /*005c*/ 	.short	0x0380
        /*005e*/ 	.short	0x0018


	//----- nvinfo : EIATTR_SW_WAR
	.align		4
.L_29:
        /*0060*/ 	.byte	0x04, 0x36
        /*0062*/ 	.short	(.L_31 - .L_30)
.L_30:
        /*0064*/ 	.word	0x00000008
.L_31:


//--------------------- .nv.info._Z7addMatBPiS_S_i --------------------------
	.section	.nv.info._Z7addMatBPiS_S_i,"",@"SHT_CUDA_INFO"
	.sectionflags	@""
	.align	4


	//----- nvinfo : EIATTR_CUDA_API_VERSION
	.align		4
        /*0000*/ 	.byte	0x04, 0x37
        /*0002*/ 	.short	(.L_33 - .L_32)
.L_32:
        /*0004*/ 	.word	0x00000082


	//----- nvinfo : EIATTR_KPARAM_INFO
	.align		4
.L_33:
        /*0008*/ 	.byte	0x04, 0x17
        /*000a*/ 	.short	(.L_35 - .L_34)
.L_34:
        /*000c*/ 	.word	0x00000000
        /*0010*/ 	.short	0x0003
        /*0012*/ 	.short	0x0018
        /*0014*/ 	.byte	0x00, 0xf0, 0x11, 0x00


	//----- nvinfo : EIATTR_KPARAM_INFO
	.align		4
.L_35:
        /*0018*/ 	.byte	0x04, 0x17
        /*001a*/ 	.short	(.L_37 - .L_36)
.L_36:
        /*001c*/ 	.word	0x00000000
        /*0020*/ 	.short	0x0002
        /*0022*/ 	.short	0x0010
        /*0024*/ 	.byte	0x00, 0xf5, 0x21, 0x00


	//----- nvinfo : EIATTR_KPARAM_INFO
	.align		4
.L_37:
        /*0028*/ 	.byte	0x04, 0x17
        /*002a*/ 	.short	(.L_39 - .L_38)
.L_38:
        /*002c*/ 	.word	0x00000000
        /*0030*/ 	.short	0x0001
        /*0032*/ 	.short	0x0008
        /*0034*/ 	.byte	0x00, 0xf5, 0x21, 0x00


	//----- nvinfo : EIATTR_KPARAM_INFO
	.align		4
.L_39:
        /*0038*/ 	.byte	0x04, 0x17
        /*003a*/ 	.short	(.L_41 - .L_40)
.L_40:
        /*003c*/ 	.word	0x00000000
        /*0040*/ 	.short	0x0000
        /*0042*/ 	.short	0x0000
        /*0044*/ 	.byte	0x00, 0xf5, 0x21, 0x00


	//----- nvinfo : EIATTR_SPARSE_MMA_MASK
	.align		4
.L_41:
        /*0048*/ 	.byte	0x03, 0x50
        /*004a*/ 	.short	0x0000


	//----- nvinfo : EIATTR_MAXREG_COUNT
	.align		4
        /*004c*/ 	.byte	0x03, 0x1b
        /*004e*/ 	.short	0x00ff


	//----- nvinfo : EIATTR_MERCURY_ISA_VERSION
	.align		4
        /*0050*/ 	.byte	0x03, 0x5f
        /*0052*/ 	.short	0x0101


	//----- nvinfo : EIATTR_VRC_CTA_INIT_COUNT
	.align		4
        /*0054*/ 	.byte	0x02, 0x4a
	.zero		1
	.zero		1


	//----- nvinfo : EIATTR_EXIT_INSTR_OFFSETS
	.align		4
        /*0058*/ 	.byte	0x04, 0x1c
        /*005a*/ 	.short	(.L_43 - .L_42)


	//   ....[0]....
.L_42:
        /*005c*/ 	.word	0x00000050


	//   ....[1]....
        /*0060*/ 	.word	0x00000aa0


	//   ....[2]....
        /*0064*/ 	.word	0x00000f40


	//   ....[3]....
        /*0068*/ 	.word	0x000011d0


	//   ....[4]....
        /*006c*/ 	.word	0x00001310


	//----- nvinfo : EIATTR_CBANK_PARAM_SIZE
	.align		4
.L_43:
        /*0070*/ 	.byte	0x03, 0x19
        /*0072*/ 	.short	0x001c


	//----- nvinfo : EIATTR_PARAM_CBANK
	.align		4
        /*0074*/ 	.byte	0x04, 0x0a
        /*0076*/ 	.short	(.L_45 - .L_44)
	.align		4
.L_44:
        /*0078*/ 	.word	index@(.nv.constant0._Z7addMatBPiS_S_i)
        /*007c*/ 	.short	0x0380
        /*007e*/ 	.short	0x001c


	//----- nvinfo : EIATTR_SW_WAR
	.align		4
.L_45:
        /*0080*/ 	.byte	0x04, 0x36
        /*0082*/ 	.short	(.L_47 - .L_46)
.L_46:
        /*0084*/ 	.word	0x00000008
.L_47:


//--------------------- .nv.info._Z7addMatAPiS_S_i --------------------------
	.section	.nv.info._Z7addMatAPiS_S_i,"",@"SHT_CUDA_INFO"
	.sectionflags	@""
	.align	4


	//----- nvinfo : EIATTR_CUDA_API_VERSION
	.align		4
        /*0000*/ 	.byte	0x04, 0x37
        /*0002*/ 	.short	(.L_49 - .L_48)
.L_48:
        /*0004*/ 	.word	0x00000082


	//----- nvinfo : EIATTR_KPARAM_INFO
	.align		4
.L_49:
        /*0008*/ 	.byte	0x04, 0x17
        /*000a*/ 	.short	(.L_51 - .L_50)
.L_50:
        /*000c*/ 	.word	0x00000000
        /*0010*/ 	.short	0x0003
        /*0012*/ 	.short	0x0018
        /*0014*/ 	.byte	0x00, 0xf0, 0x11, 0x00


	//----- nvinfo : EIATTR_KPARAM_INFO
	.align		4
.L_51:
        /*0018*/ 	.byte	0x04, 0x17
        /*001a*/ 	.short	(.L_53 - .L_52)
.L_52:
        /*001c*/ 	.word	0x00000000
        /*0020*/ 	.short	0x0002
        /*0022*/ 	.short	0x0010
        /*0024*/ 	.byte	0x00, 0xf5, 0x21, 0x00


	//----- nvinfo : EIATTR_KPARAM_INFO
	.align		4
.L_53:
        /*0028*/ 	.byte	0x04, 0x17
        /*002a*/ 	.short	(.L_55 - .L_54)
.L_54:
        /*002c*/ 	.word	0x00000000
        /*0030*/ 	.short	0x0001
        /*0032*/ 	.short	0x0008
        /*0034*/ 	.byte	0x00, 0xf5, 0x21, 0x00


	//----- nvinfo : EIATTR_KPARAM_INFO
	.align		4
.L_55:
        /*0038*/ 	.byte	0x04, 0x17
        /*003a*/ 	.short	(.L_57 - .L_56)
.L_56:
        /*003c*/ 	.word	0x00000000
        /*0040*/ 	.short	0x0000
        /*0042*/ 	.short	0x0000
        /*0044*/ 	.byte	0x00, 0xf5, 0x21, 0x00


	//----- nvinfo : EIATTR_SPARSE_MMA_MASK
	.align		4
.L_57:
        /*0048*/ 	.byte	0x03, 0x50
        /*004a*/ 	.short	0x0000


	//----- nvinfo : EIATTR_MAXREG_COUNT
	.align		4
        /*004c*/ 	.byte	0x03, 0x1b
        /*004e*/ 	.short	0x00ff


	//----- nvinfo : EIATTR_MERCURY_ISA_VERSION
	.align		4
        /*0050*/ 	.byte	0x03, 0x5f
        /*0052*/ 	.short	0x0101


	//----- nvinfo : EIATTR_VRC_CTA_INIT_COUNT
	.align		4
        /*0054*/ 	.byte	0x02, 0x4a
	.zero		1
	.zero		1


	//----- nvinfo : EIATTR_EXIT_INSTR_OFFSETS
	.align		4
        /*0058*/ 	.byte	0x04, 0x1c
        /*005a*/ 	.short	(.L_59 - .L_58)


	//   ....[0]....
.L_58:
        /*005c*/ 	.word	0x00000030


	//   ....[1]....
        /*0060*/ 	.word	0x00000660


	//   ....[2]....
        /*0064*/ 	.word	0x000009f0


	//   ....[3]....
        /*0068*/ 	.word	0x00000c80


	//   ....[4]....
        /*006c*/ 	.word	0x00000e70


	//----- nvinfo : EIATTR_CBANK_PARAM_SIZE
	.align		4
.L_59:
        /*0070*/ 	.byte	0x03, 0x19
        /*0072*/ 	.short	0x001c


	//----- nvinfo : EIATTR_PARAM_CBANK
	.align		4
        /*0074*/ 	.byte	0x04, 0x0a
        /*0076*/ 	.short	(.L_61 - .L_60)
	.align		4
.L_60:
        /*0078*/ 	.word	index@(.nv.constant0._Z7addMatAPiS_S_i)
        /*007c*/ 	.short	0x0380
        /*007e*/ 	.short	0x001c


	//----- nvinfo : EIATTR_SW_WAR
	.align		4
.L_61:
        /*0080*/ 	.byte	0x04, 0x36
        /*0082*/ 	.short	(.L_63 - .L_62)
.L_62:
        /*0084*/ 	.word	0x00000008
.L_63:


//--------------------- .nv.callgraph             --------------------------
	.section	.nv.callgraph,"",@"SHT_CUDA_CALLGRAPH"
	.align	4
	.sectionentsize	8
	.align		4
        /*0000*/ 	.word	0x00000000
	.align		4
        /*0004*/ 	.word	0xffffffff
	.align		4
        /*0008*/ 	.word	0x00000000
	.align		4
        /*000c*/ 	.word	0xfffffffe
	.align		4
        /*0010*/ 	.word	0x00000000
	.align		4
        /*0014*/ 	.word	0xfffffffd
	.align		4
        /*0018*/ 	.word	0x00000000
	.align		4
        /*001c*/ 	.word	0xfffffffc


//--------------------- .text._Z7addMatCPiS_S_    --------------------------
	.section	.text._Z7addMatCPiS_S_,"ax",@progbits
	.align	128
        .global         _Z7addMatCPiS_S_
        .type           _Z7addMatCPiS_S_,@function
        .size           _Z7addMatCPiS_S_,(.L_x_13 - _Z7addMatCPiS_S_)
        .other          _Z7addMatCPiS_S_,@"STO_CUDA_ENTRY STV_DEFAULT"
_Z7addMatCPiS_S_:
.text._Z7addMatCPiS_S_:
[----:B------:R-:W-:Y:S01]  /*0000*/  LDC R1, c[0x0][0x37c] ;  /* 0x0000df00ff017b82 */ /* 0x000fe20000000800 */
[----:B------:R-:W0:Y:S07]  /*0010*/  S2R R9, SR_TID.X ;  /* 0x0000000000097919 */ /* 0x000e2e0000002100 */
[----:B------:R-:W0:Y:S01]  /*0020*/  LDC.64 R2, c[0x0][0x380] ;  /* 0x0000e000ff027b82 */ /* 0x000e220000000a00 */
[----:B------:R-:W1:Y:S07]  /*0030*/  LDCU.64 UR4, c[0x0][0x358] ;  /* 0x00006b00ff0477ac */ /* 0x000e6e0008000a00 */
[----:B------:R-:W2:Y:S08]  /*0040*/  LDC.64 R4, c[0x0][0x388] ;  /* 0x0000e200ff047b82 */ /* 0x000eb00000000a00 */
[----:B------:R-:W3:Y:S01]  /*0050*/  LDC.64 R6, c[0x0][0x390] ;  /* 0x0000e400ff067b82 */ /* 0x000ee20000000a00 */
[----:B0-----:R-:W-:-:S04]  /*0060*/  IMAD.WIDE.U32 R2, R9, 0x4, R2 ;  /* 0x0000000409027825 */ /* 0x001fc800078e0002 */
[C---:B--2---:R-:W-:Y:S02]  /*0070*/  IMAD.WIDE.U32 R4, R9.reuse, 0x4, R4 ;  /* 0x0000000409047825 */ /* 0x044fe400078e0004 */
[----:B-1----:R-:W2:Y:S04]  /*0080*/  LDG.E R2, desc[UR4][R2.64] ;  /* 0x0000000402027981 */ /* 0x002ea8000c1e1900 */
[----:B------:R-:W2:Y:S01]  /*0090*/  LDG.E R5, desc[UR4][R4.64] ;  /* 0x0000000404057981 */ /* 0x000ea2000c1e1900 */
[----:B---3--:R-:W-:Y:S01]  /*00a0*/  IMAD.WIDE.U32 R6, R9, 0x4, R6 ;  /* 0x0000000409067825 */ /* 0x008fe200078e0006 */
[----:B--2---:R-:W-:-:S05]  /*00b0*/  IADD3 R9, PT, PT, R2, R5, RZ ;  /* 0x0000000502097210 */ /* 0x004fca0007ffe0ff */
[----:B------:R-:W-:Y:S01]  /*00c0*/  STG.E desc[UR4][R6.64], R9 ;  /* 0x0000000906007986 */ /* 0x000fe2000c101904 */
[----:B------:R-:W-:Y:S05]  /*00d0*/  EXIT ;  /* 0x000000000000794d */ /* 0x000fea0003800000 */
.L_x_0:
[----:B------:R-:W-:-:S00]  /*00e0*/  BRA `(.L_x_0) ;  /* 0xfffffffc00fc7947 */ /* 0x000fc0000383ffff */
[----:B------:R-:W-:-:S00]  /*00f0*/  NOP ;  /* 0x0000000000007918 */ /* 0x000fc00000000000 */
        /* <DEDUP_REMOVED lines=8> */
.L_x_13:


//--------------------- .text._Z7addMatBPiS_S_i   --------------------------
	.section	.text._Z7addMatBPiS_S_i,"ax",@progbits
	.align	128
        .global         _Z7addMatBPiS_S_i
        .type           _Z7addMatBPiS_S_i,@function
        .size           _Z7addMatBPiS_S_i,(.L_x_14 - _Z7addMatBPiS_S_i)
        .other          _Z7addMatBPiS_S_i,@"STO_CUDA_ENTRY STV_DEFAULT"
_Z7addMatBPiS_S_i:
.text._Z7addMatBPiS_S_i:
[----:B------:R-:W-:Y:S01]  /*0000*/  LDC R1, c[0x0][0x37c] ;  /* 0x0000df00ff017b82 */ /* 0x000fe20000000800 */
[----:B------:R-:W0:Y:S07]  /*0010*/  LDCU UR5, c[0x0][0x398] ;  /* 0x00007300ff0577ac */ /* 0x000e2e0008000800 */
[----:B------:R-:W1:Y:S01]  /*0020*/  LDC R0, c[0x0][0x360] ;  /* 0x0000d800ff007b82 */ /* 0x000e620000000800 */
[----:B0-----:R-:W-:-:S06]  /*0030*/  UISETP.GE.AND UP0, UPT, UR5, 0x1, UPT ;  /* 0x000000010500788c */ /* 0x001fcc000bf06270 */
[----:B------:R-:W-:-:S13]  /*0040*/  PLOP3.LUT P0, PT, PT, PT, UP0, 0x80, 0x8 ;  /* 0x000000000008781c */ /* 0x000fda0003f0f008 */
[----:B------:R-:W-:Y:S05]  /*0050*/  @!P0 EXIT ;  /* 0x000000000000894d */ /* 0x000fea0003800000 */
[----:B------:R-:W-:Y:S01]  /*0060*/  UISETP.GE.U32.AND UP0, UPT, UR5, 0x10, UPT ;  /* 0x000000100500788c */ /* 0x000fe2000bf06070 */
[----:B------:R-:W0:Y:S01]  /*0070*/  LDCU.64 UR8, c[0x0][0x358] ;  /* 0x00006b00ff0877ac */ /* 0x000e220008000a00 */
[----:B------:R-:W-:-:S07]  /*0080*/  UMOV UR4, URZ ;  /* 0x000000ff00047c82 */ /* 0x000fce0008000000 */
[----:B------:R-:W-:Y:S05]  /*0090*/  BRA.U !UP0, `(.L_x_1) ;  /* 0x0000000908787547 */ /* 0x000fea000b800000 */
[----:B------:R-:W1:Y:S01]  /*00a0*/  S2R R21, SR_TID.X ;  /* 0x0000000000157919 */ /* 0x000e620000002100 */
[----:B------:R-:W-:Y:S01]  /*00b0*/  ULOP3.LUT UR4, UR5, 0x7ffffff0, URZ, 0xc0, !UPT ;  /* 0x7ffffff005047892 */ /* 0x000fe2000f8ec0ff */
[----:B------:R-:W2:Y:S01]  /*00c0*/  LDCU.64 UR10, c[0x0][0x390] ;  /* 0x00007200ff0a77ac */ /* 0x000ea20008000a00 */
[----:B------:R-:W3:Y:S02]  /*00d0*/  LDCU.128 UR12, c[0x0][0x380] ;  /* 0x00007000ff0c77ac */ /* 0x000ee40008000c00 */
[----:B------:R-:W-:Y:S01]  /*00e0*/  UIADD3 UR6, UPT, UPT, -UR4, URZ, URZ ;  /* 0x000000ff04067290 */ /* 0x000fe2000fffe1ff */
[CC--:B-1----:R-:W-:Y:S01]  /*00f0*/  IADD3 R14, PT, PT, R0.reuse, R21.reuse, RZ ;  /* 0x00000015000e7210 */ /* 0x0c2fe20007ffe0ff */
[C-C-:B------:R-:W-:Y:S01]  /*0100*/  IMAD R5, R0.reuse, 0x3, R21.reuse ;  /* 0x0000000300057824 */ /* 0x140fe200078e0215 */
[CC--:B------:R-:W-:Y:S01]  /*0110*/  LEA R3, R0.reuse, R21.reuse, 0x1 ;  /* 0x0000001500037211 */ /* 0x0c0fe200078e08ff */
[C-C-:B------:R-:W-:Y:S01]  /*0120*/  IMAD R9, R0.reuse, 0x5, R21.reuse ;  /* 0x0000000500097824 */ /* 0x140fe200078e0215 */
[CC--:B------:R-:W-:Y:S01]  /*0130*/  LEA R7, R0.reuse, R21.reuse, 0x2 ;  /* 0x0000001500077211 */ /* 0x0c0fe200078e10ff */
[C-C-:B------:R-:W-:Y:S01]  /*0140*/  IMAD R11, R0.reuse, 0x6, R21.reuse ;  /* 0x00000006000b7824 */ /* 0x140fe200078e0215 */
[C---:B------:R-:W-:Y:S01]  /*0150*/  LEA R15, R0.reuse, R21, 0x3 ;  /* 0x00000015000f7211 */ /* 0x040fe200078e18ff */
[----:B------:R-:W-:-:S02]  /*0160*/  IMAD R13, R0, 0x7, R21 ;  /* 0x00000007000d7824 */ /* 0x000fc400078e0215 */
[C-C-:B------:R-:W-:Y:S02]  /*0170*/  IMAD R17, R0.reuse, 0x9, R21.reuse ;  /* 0x0000000900117824 */ /* 0x140fe400078e0215 */
[C-C-:B------:R-:W-:Y:S02]  /*0180*/  IMAD R2, R0.reuse, 0xa, R21.reuse ;  /* 0x0000000a00027824 */ /* 0x140fe400078e0215 */
[C-C-:B------:R-:W-:Y:S02]  /*0190*/  IMAD R4, R0.reuse, 0xb, R21.reuse ;  /* 0x0000000b00047824 */ /* 0x140fe400078e0215 */
[C-C-:B------:R-:W-:Y:S02]  /*01a0*/  IMAD R6, R0.reuse, 0xc, R21.reuse ;  /* 0x0000000c00067824 */ /* 0x140fe400078e0215 */
[C-C-:B------:R-:W-:Y:S02]  /*01b0*/  IMAD R8, R0.reuse, 0xd, R21.reuse ;  /* 0x0000000d00087824 */ /* 0x140fe400078e0215 */
[----:B------:R-:W-:-:S02]  /*01c0*/  IMAD R10, R0, 0xe, R21 ;  /* 0x0000000e000a7824 */ /* 0x000fc400078e0215 */
[----:B------:R-:W-:Y:S02]  /*01d0*/  IMAD R12, R0, 0xf, R21 ;  /* 0x0000000f000c7824 */ /* 0x000fe400078e0215 */
[----:B--23--:R-:W-:-:S07]  /*01e0*/  IMAD.WIDE.U32 R20, R21, 0x4, RZ ;  /* 0x0000000415147825 */ /* 0x00cfce00078e00ff */
.L_x_2:
[C---:B--2---:R-:W-:Y:S01]  /*01f0*/  IADD3 R18, P1, PT, R20.reuse, UR14, RZ ;  /* 0x0000000e14127c10 */ /* 0x044fe2000ff3e0ff */
[----:B------:R-:W1:Y:S01]  /*0200*/  LDC.64 R24, c[0x0][0x380] ;  /* 0x0000e000ff187b82 */ /* 0x000e620000000a00 */
[----:B------:R-:W-:Y:S02]  /*0210*/  IADD3 R22, P0, PT, R20, UR12, RZ ;  /* 0x0000000c14167c10 */ /* 0x000fe4000ff1e0ff */
[C---:B------:R-:W-:Y:S02]  /*0220*/  IADD3.X R19, PT, PT, R21.reuse, UR15, RZ, P1, !PT ;  /* 0x0000000f15137c10 */ /* 0x040fe40008ffe4ff */
[----:B------:R-:W-:-:S04]  /*0230*/  IADD3.X R23, PT, PT, R21, UR13, RZ, P0, !PT ;  /* 0x0000000d15177c10 */ /* 0x000fc800087fe4ff */
[----:B0-----:R-:W2:Y:S04]  /*0240*/  LDG.E R19, desc[UR8][R18.64] ;  /* 0x0000000812137981 */ /* 0x001ea8000c1e1900 */
[----:B------:R0:W2:Y:S02]  /*0250*/  LDG.E R16, desc[UR8][R22.64] ;  /* 0x0000000816107981 */ /* 0x0000a4000c1e1900 */
[----:B0-----:R-:W0:Y:S01]  /*0260*/  LDC.64 R22, c[0x0][0x388] ;  /* 0x0000e200ff167b82 */ /* 0x001e220000000a00 */
[----:B------:R-:W-:Y:S01]  /*0270*/  IADD3 R26, P0, PT, R20, UR10, RZ ;  /* 0x0000000a141a7c10 */ /* 0x000fe2000ff1e0ff */
[----:B-1----:R-:W-:-:S03]  /*0280*/  IMAD.WIDE.U32 R28, R14, 0x4, R24 ;  /* 0x000000040e1c7825 */ /* 0x002fc600078e0018 */
[----:B------:R-:W-:Y:S02]  /*0290*/  IADD3.X R27, PT, PT, R21, UR11, RZ, P0, !PT ;  /* 0x0000000b151b7c10 */ /* 0x000fe400087fe4ff */
[----:B--2---:R-:W-:Y:S01]  /*02a0*/  IADD3 R16, PT, PT, R16, R19, RZ ;  /* 0x0000001310107210 */ /* 0x004fe20007ffe0ff */
[----:B0-----:R-:W-:-:S04]  /*02b0*/  IMAD.WIDE.U32 R18, R14, 0x4, R22 ;  /* 0x000000040e127825 */ /* 0x001fc800078e0016 */
[----:B------:R0:W-:Y:S04]  /*02c0*/  STG.E desc[UR8][R26.64], R16 ;  /* 0x000000101a007986 */ /* 0x0001e8000c101908 */
[----:B------:R-:W2:Y:S04]  /*02d0*/  LDG.E R28, desc[UR8][R28.64] ;  /* 0x000000081c1c7981 */ /* 0x000ea8000c1e1900 */
[----:B------:R1:W2:Y:S02]  /*02e0*/  LDG.E R29, desc[UR8][R18.64] ;  /* 0x00000008121d7981 */ /* 0x0002a4000c1e1900 */
[----:B-1----:R-:W1:Y:S01]  /*02f0*/  LDC.64 R18, c[0x0][0x390] ;  /* 0x0000e400ff127b82 */ /* 0x002e620000000a00 */
[----:B0-----:R-:W-:Y:S01]  /*0300*/  IMAD.WIDE.U32 R26, R3, 0x4, R24 ;  /* 0x00000004031a7825 */ /* 0x001fe200078e0018 */
[----:B--2---:R-:W-:-:S03]  /*0310*/  IADD3 R16, PT, PT, R28, R29, RZ ;  /* 0x0000001d1c107210 */ /* 0x004fc60007ffe0ff */
[----:B-1----:R-:W-:-:S05]  /*0320*/  IMAD.WIDE.U32 R28, R14, 0x4, R18 ;  /* 0x000000040e1c7825 */ /* 0x002fca00078e0012 */
[----:B------:R0:W-:Y:S04]  /*0330*/  STG.E desc[UR8][R28.64], R16 ;  /* 0x000000101c007986 */ /* 0x0001e8000c101908 */
[----:B0-----:R0:W2:Y:S02]  /*0340*/  LDG.E R28, desc[UR8][R26.64] ;  /* 0x000000081a1c7981 */ /* 0x0010a4000c1e1900 */
[----:B0-----:R-:W-:-:S06]  /*0350*/  IMAD.WIDE.U32 R26, R3, 0x4, R22 ;  /* 0x00000004031a7825 */ /* 0x001fcc00078e0016 */
[----:B------:R-:W2:Y:S02]  /*0360*/  LDG.E R27, desc[UR8][R26.64] ;  /* 0x000000081a1b7981 */ /* 0x000ea4000c1e1900 */
[----:B--2---:R-:W-:Y:S01]  /*0370*/  IADD3 R16, PT, PT, R28, R27, RZ ;  /* 0x0000001b1c107210 */ /* 0x004fe20007ffe0ff */
[----:B------:R-:W-:-:S05]  /*0380*/  IMAD.WIDE.U32 R28, R3, 0x4, R18 ;  /* 0x00000004031c7825 */ /* 0x000fca00078e0012 */
[----:B------:R0:W-:Y:S01]  /*0390*/  STG.E desc[UR8][R28.64], R16 ;  /* 0x000000101c007986 */ /* 0x0001e2000c101908 */
[----:B------:R-:W-:-:S04]  /*03a0*/  IMAD.WIDE.U32 R26, R5, 0x4, R22 ;  /* 0x00000004051a7825 */ /* 0x000fc800078e0016 */
[--C-:B0-----:R-:W-:Y:S01]  /*03b0*/  IMAD.WIDE.U32 R28, R5, 0x4, R24.reuse ;  /* 0x00000004051c7825 */ /* 0x101fe200078e0018 */
[----:B------:R0:W2:Y:S05]  /*03c0*/  LDG.E R16, desc[UR8][R26.64] ;  /* 0x000000081a107981 */ /* 0x0000aa000c1e1900 */
[----:B------:R-:W2:Y:S01]  /*03d0*/  LDG.E R28, desc[UR8][R28.64] ;  /* 0x000000081c1c7981 */ /* 0x000ea2000c1e1900 */
[----:B0-----:R-:W-:Y:S01]  /*03e0*/  IMAD.WIDE.U32 R26, R7, 0x4, R24 ;  /* 0x00000004071a7825 */ /* 0x001fe200078e0018 */
[----:B--2---:R-:W-:-:S03]  /*03f0*/  IADD3 R16, PT, PT, R28, R16, RZ ;  /* 0x000000101c107210 */ /* 0x004fc60007ffe0ff */
[----:B------:R-:W-:-:S05]  /*0400*/  IMAD.WIDE.U32 R28, R5, 0x4, R18 ;  /* 0x00000004051c7825 */ /* 0x000fca00078e0012 */
[----:B------:R0:W-:Y:S04]  /*0410*/  STG.E desc[UR8][R28.64], R16 ;  /* 0x000000101c007986 */ /* 0x0001e8000c101908 */
[----:B0-----:R0:W2:Y:S02]  /*0420*/  LDG.E R16, desc[UR8][R26.64] ;  /* 0x000000081a107981 */ /* 0x0010a4000c1e1900 */
[----:B0-----:R-:W-:-:S06]  /*0430*/  IMAD.WIDE.U32 R26, R7, 0x4, R22 ;  /* 0x00000004071a7825 */ /* 0x001fcc00078e0016 */
[----:B------:R-:W2:Y:S01]  /*0440*/  LDG.E R27, desc[UR8][R26.64] ;  /* 0x000000081a1b7981 */ /* 0x000ea2000c1e1900 */
[----:B------:R-:W-:Y:S01]  /*0450*/  IMAD.WIDE.U32 R28, R7, 0x4, R18 ;  /* 0x00000004071c7825 */ /* 0x000fe200078e0012 */
[----:B--2---:R-:W-:-:S03]  /*0460*/  IADD3 R16, PT, PT, R16, R27, RZ ;  /* 0x0000001b10107210 */ /* 0x004fc60007ffe0ff */
[C---:B------:R-:W-:Y:S02]  /*0470*/  IMAD.WIDE.U32 R26, R9.reuse, 0x4, R22 ;  /* 0x00000004091a7825 */ /* 0x040fe400078e0016 */
[----:B------:R0:W-:Y:S02]  /*0480*/  STG.E desc[UR8][R28.64], R16 ;  /* 0x000000101c007986 */ /* 0x0001e4000c101908 */
[--C-:B0-----:R-:W-:Y:S02]  /*0490*/  IMAD.WIDE.U32 R28, R9, 0x4, R24.reuse ;  /* 0x00000004091c7825 */ /* 0x101fe400078e0018 */
[----:B------:R0:W2:Y:S04]  /*04a0*/  LDG.E R16, desc[UR8][R26.64] ;  /* 0x000000081a107981 */ /* 0x0000a8000c1e1900 */
        /* <DEDUP_REMOVED lines=64> */
[----:B------:R-:W-:-:S04]  /*08b0*/  IMAD.WIDE.U32 R28, R10, 0x4, R18 ;  /* 0x000000040a1c7825 */ /* 0x000fc800078e0012 */
[----:B------:R-:W-:-:S04]  /*08c0*/  IMAD.WIDE.U32 R24, R12, 0x4, R24 ;  /* 0x000000040c187825 */ /* 0x000fc800078e0018 */
[----:B------:R-:W-:Y:S01]  /*08d0*/  IMAD.WIDE.U32 R22, R12, 0x4, R22 ;  /* 0x000000040c167825 */ /* 0x000fe200078e0016 */
[----:B--2---:R-:W-:-:S05]  /*08e0*/  IADD3 R16, PT, PT, R16, R27, RZ ;  /* 0x0000001b10107210 */ /* 0x004fca0007ffe0ff */
[----:B------:R2:W-:Y:S04]  /*08f0*/  STG.E desc[UR8][R28.64], R16 ;  /* 0x000000101c007986 */ /* 0x0005e8000c101908 */
[----:B------:R-:W3:Y:S04]  /*0900*/  LDG.E R24, desc[UR8][R24.64] ;  /* 0x0000000818187981 */ /* 0x000ee8000c1e1900 */
[----:B------:R-:W3:Y:S01]  /*0910*/  LDG.E R23, desc[UR8][R22.64] ;  /* 0x0000000816177981 */ /* 0x000ee2000c1e1900 */
[----:B------:R-:W-:Y:S01]  /*0920*/  IMAD.WIDE.U32 R18, R12, 0x4, R18 ;  /* 0x000000040c127825 */ /* 0x000fe200078e0012 */
[----:B------:R-:W-:-:S04]  /*0930*/  UIADD3 UR6, UPT, UPT, UR6, 0x10, URZ ;  /* 0x0000001006067890 */ /* 0x000fc8000fffe0ff */
[----:B------:R-:W-:Y:S01]  /*0940*/  UISETP.NE.AND UP0, UPT, UR6, URZ, UPT ;  /* 0x000000ff0600728c */ /* 0x000fe2000bf05270 */
[C---:B------:R-:W-:Y:S01]  /*0950*/  IMAD.WIDE.U32 R20, R0.reuse, 0x40, R20 ;  /* 0x0000004000147825 */ /* 0x040fe200078e0014 */
[C---:B------:R-:W-:Y:S02]  /*0960*/  LEA R14, R0.reuse, R14, 0x4 ;  /* 0x0000000e000e7211 */ /* 0x040fe400078e20ff */
[C---:B------:R-:W-:Y:S02]  /*0970*/  LEA R3, R0.reuse, R3, 0x4 ;  /* 0x0000000300037211 */ /* 0x040fe400078e20ff */
[C---:B------:R-:W-:Y:S02]  /*0980*/  LEA R5, R0.reuse, R5, 0x4 ;  /* 0x0000000500057211 */ /* 0x040fe400078e20ff */
[C---:B------:R-:W-:Y:S02]  /*0990*/  LEA R7, R0.reuse, R7, 0x4 ;  /* 0x0000000700077211 */ /* 0x040fe400078e20ff */
[----:B------:R-:W-:-:S02]  /*09a0*/  LEA R9, R0, R9, 0x4 ;  /* 0x0000000900097211 */ /* 0x000fc400078e20ff */
[C---:B------:R-:W-:Y:S02]  /*09b0*/  LEA R11, R0.reuse, R11, 0x4 ;  /* 0x0000000b000b7211 */ /* 0x040fe400078e20ff */
        /* <DEDUP_REMOVED lines=8> */
[----:B------:R-:W-:Y:S02]  /*0a40*/  LEA R12, R0, R12, 0x4 ;  /* 0x0000000c000c7211 */ /* 0x000fe400078e20ff */
[----:B---3--:R-:W-:-:S05]  /*0a50*/  IADD3 R23, PT, PT, R24, R23, RZ ;  /* 0x0000001718177210 */ /* 0x008fca0007ffe0ff */
[----:B------:R2:W-:Y:S01]  /*0a60*/  STG.E desc[UR8][R18.64], R23 ;  /* 0x0000001712007986 */ /* 0x0005e2000c101908 */
[----:B------:R-:W-:Y:S05]  /*0a70*/  BRA.U UP0, `(.L_x_2) ;  /* 0xfffffff500dc7547 */ /* 0x000fea000b83ffff */
.L_x_1:
[----:B------:R-:W-:-:S06]  /*0a80*/  ULOP3.LUT UP0, UR6, UR5, 0xf, URZ, 0xc0, !UPT ;  /* 0x0000000f05067892 */ /* 0x000fcc000f80c0ff */
[----:B------:R-:W-:-:S13]  /*0a90*/  PLOP3.LUT P0, PT, PT, PT, UP0, 0x80, 0x8 ;  /* 0x000000000008781c */ /* 0x000fda0003f0f008 */
[----:B0-----:R-:W-:Y:S05]  /*0aa0*/  @!P0 EXIT ;  /* 0x000000000000894d */ /* 0x001fea0003800000 */
[----:B------:R-:W0:Y:S01]  /*0ab0*/  S2R R3, SR_TID.X ;  /* 0x0000000000037919 */ /* 0x000e220000002100 */
[----:B------:R-:W-:Y:S02]  /*0ac0*/  UISETP.GE.U32.AND UP0, UPT, UR6, 0x8, UPT ;  /* 0x000000080600788c */ /* 0x000fe4000bf06070 */
[----:B------:R-:W-:-:S06]  /*0ad0*/  ULOP3.LUT UR7, UR5, 0x7, URZ, 0xc0, !UPT ;  /* 0x0000000705077892 */ /* 0x000fcc000f8ec0ff */
[----:B------:R-:W-:Y:S01]  /*0ae0*/  ISETP.NE.AND P0, PT, RZ, UR7, PT ;  /* 0x00000007ff007c0c */ /* 0x000fe2000bf05270 */
[----:B------:R-:W-:-:S12]  /*0af0*/  BRA.U !UP0, `(.L_x_3) ;  /* 0x0000000508107547 */ /* 0x000fd8000b800000 */
[----:B------:R-:W3:Y:S01]  /*0b00*/  LDC.64 R6, c[0x0][0x380] ;  /* 0x0000e000ff067b82 */ /* 0x000ee20000000a00 */
[----:B01----:R-:W-:-:S07]  /*0b10*/  IMAD R15, R0, UR4, R3 ;  /* 0x00000004000f7c24 */ /* 0x003fce000f8e0203 */
[----:B------:R-:W0:Y:S08]  /*0b20*/  LDC.64 R4, c[0x0][0x388] ;  /* 0x0000e200ff047b82 */ /* 0x000e300000000a00 */
[----:B------:R-:W1:Y:S01]  /*0b30*/  LDC.64 R8, c[0x0][0x390] ;  /* 0x0000e400ff087b82 */ /* 0x000e620000000a00 */
[----:B---3--:R-:W-:-:S06]  /*0b40*/  IMAD.WIDE.U32 R10, R15, 0x4, R6 ;  /* 0x000000040f0a7825 */ /* 0x008fcc00078e0006 */
[----:B------:R-:W3:Y:S01]  /*0b50*/  LDG.E R10, desc[UR8][R10.64] ;  /* 0x000000080a0a7981 */ /* 0x000ee2000c1e1900 */
[----:B0-----:R-:W-:-:S06]  /*0b60*/  IMAD.WIDE.U32 R12, R15, 0x4, R4 ;  /* 0x000000040f0c7825 */ /* 0x001fcc00078e0004 */
[----:B------:R-:W3:Y:S01]  /*0b70*/  LDG.E R13, desc[UR8][R12.64] ;  /* 0x000000080c0d7981 */ /* 0x000ee2000c1e1900 */
[C---:B------:R-:W-:Y:S01]  /*0b80*/  IADD3 R21, PT, PT, R15.reuse, R0, RZ ;  /* 0x000000000f157210 */ /* 0x040fe20007ffe0ff */
[----:B-1----:R-:W-:-:S04]  /*0b90*/  IMAD.WIDE.U32 R14, R15, 0x4, R8 ;  /* 0x000000040f0e7825 */ /* 0x002fc800078e0008 */
[----:B--2---:R-:W-:-:S04]  /*0ba0*/  IMAD.WIDE.U32 R16, R21, 0x4, R6 ;  /* 0x0000000415107825 */ /* 0x004fc800078e0006 */
[----:B------:R-:W-:Y:S01]  /*0bb0*/  IMAD.WIDE.U32 R18, R21, 0x4, R4 ;  /* 0x0000000415127825 */ /* 0x000fe200078e0004 */
[----:B---3--:R-:W-:-:S05]  /*0bc0*/  IADD3 R23, PT, PT, R10, R13, RZ ;  /* 0x0000000d0a177210 */ /* 0x008fca0007ffe0ff */
[----:B------:R0:W-:Y:S04]  /*0bd0*/  STG.E desc[UR8][R14.64], R23 ;  /* 0x000000170e007986 */ /* 0x0001e8000c101908 */
[----:B------:R-:W2:Y:S04]  /*0be0*/  LDG.E R16, desc[UR8][R16.64] ;  /* 0x0000000810107981 */ /* 0x000ea8000c1e1900 */
[----:B------:R-:W2:Y:S01]  /*0bf0*/  LDG.E R19, desc[UR8][R18.64] ;  /* 0x0000000812137981 */ /* 0x000ea2000c1e1900 */
[C---:B------:R-:W-:Y:S01]  /*0c00*/  IADD3 R27, PT, PT, R21.reuse, R0, RZ ;  /* 0x00000000151b7210 */ /* 0x040fe20007ffe0ff */
[----:B------:R-:W-:-:S04]  /*0c10*/  IMAD.WIDE.U32 R10, R21, 0x4, R8 ;  /* 0x00000004150a7825 */ /* 0x000fc800078e0008 */
[----:B------:R-:W-:-:S04]  /*0c20*/  IMAD.WIDE.U32 R12, R27, 0x4, R6 ;  /* 0x000000041b0c7825 */ /* 0x000fc800078e0006 */
[----:B------:R-:W-:Y:S01]  /*0c30*/  IMAD.WIDE.U32 R20, R27, 0x4, R4 ;  /* 0x000000041b147825 */ /* 0x000fe200078e0004 */
[----:B--2---:R-:W-:-:S05]  /*0c40*/  IADD3 R25, PT, PT, R16, R19, RZ ;  /* 0x0000001310197210 */ /* 0x004fca0007ffe0ff */
[----:B------:R1:W-:Y:S04]  /*0c50*/  STG.E desc[UR8][R10.64], R25 ;  /* 0x000000190a007986 */ /* 0x0003e8000c101908 */
[----:B------:R-:W2:Y:S04]  /*0c60*/  LDG.E R12, desc[UR8][R12.64] ;  /* 0x000000080c0c7981 */ /* 0x000ea8000c1e1900 */
[----:B------:R-:W2:Y:S01]  /*0c70*/  LDG.E R21, desc[UR8][R20.64] ;  /* 0x0000000814157981 */ /* 0x000ea2000c1e1900 */
[C---:B------:R-:W-:Y:S01]  /*0c80*/  IADD3 R29, PT, PT, R27.reuse, R0, RZ ;  /* 0x000000001b1d7210 */ /* 0x040fe20007ffe0ff */
[----:B0-----:R-:W-:-:S04]  /*0c90*/  IMAD.WIDE.U32 R14, R27, 0x4, R8 ;  /* 0x000000041b0e7825 */ /* 0x001fc800078e0008 */
[----:B------:R-:W-:-:S04]  /*0ca0*/  IMAD.WIDE.U32 R16, R29, 0x4, R6 ;  /* 0x000000041d107825 */ /* 0x000fc800078e0006 */
[----:B------:R-:W-:Y:S01]  /*0cb0*/  IMAD.WIDE.U32 R18, R29, 0x4, R4 ;  /* 0x000000041d127825 */ /* 0x000fe200078e0004 */
[----:B--2---:R-:W-:-:S05]  /*0cc0*/  IADD3 R23, PT, PT, R12, R21, RZ ;  /* 0x000000150c177210 */ /* 0x004fca0007ffe0ff */
[----:B------:R0:W-:Y:S04]  /*0cd0*/  STG.E desc[UR8][R14.64], R23 ;  /* 0x000000170e007986 */ /* 0x0001e8000c101908 */
[----:B------:R-:W2:Y:S04]  /*0ce0*/  LDG.E R16, desc[UR8][R16.64] ;  /* 0x0000000810107981 */ /* 0x000ea8000c1e1900 */
[----:B------:R-:W2:Y:S01]  /*0cf0*/  LDG.E R19, desc[UR8][R18.64] ;  /* 0x0000000812137981 */ /* 0x000ea2000c1e1900 */
[C---:B------:R-:W-:Y:S01]  /*0d00*/  IADD3 R27, PT, PT, R29.reuse, R0, RZ ;  /* 0x000000001d1b7210 */ /* 0x040fe20007ffe0ff */
[----:B-1----:R-:W-:-:S04]  /*0d10*/  IMAD.WIDE.U32 R10, R29, 0x4, R8 ;  /* 0x000000041d0a7825 */ /* 0x002fc800078e0008 */
        /* <DEDUP_REMOVED lines=22> */
[C---:B0-----:R-:W-:Y:S01]  /*0e80*/  IADD3 R23, PT, PT, R27.reuse, R0, RZ ;  /* 0x000000001b177210 */ /* 0x041fe20007ffe0ff */
[----:B------:R-:W-:-:S04]  /*0e90*/  IMAD.WIDE.U32 R14, R27, 0x4, R8 ;  /* 0x000000041b0e7825 */ /* 0x000fc800078e0008 */
[----:B------:R-:W-:-:S04]  /*0ea0*/  IMAD.WIDE.U32 R6, R23, 0x4, R6 ;  /* 0x0000000417067825 */ /* 0x000fc800078e0006 */
[----:B------:R-:W-:Y:S01]  /*0eb0*/  IMAD.WIDE.U32 R4, R23, 0x4, R4 ;  /* 0x0000000417047825 */ /* 0x000fe200078e0004 */
[----:B--2---:R-:W-:-:S05]  /*0ec0*/  IADD3 R17, PT, PT, R12, R21, RZ ;  /* 0x000000150c117210 */ /* 0x004fca0007ffe0ff */
[----:B------:R3:W-:Y:S04]  /*0ed0*/  STG.E desc[UR8][R14.64], R17 ;  /* 0x000000110e007986 */ /* 0x0007e8000c101908 */
[----:B------:R-:W1:Y:S04]  /*0ee0*/  LDG.E R6, desc[UR8][R6.64] ;  /* 0x0000000806067981 */ /* 0x000e68000c1e1900 */
[----:B------:R-:W1:Y:S01]  /*0ef0*/  LDG.E R5, desc[UR8][R4.64] ;  /* 0x0000000804057981 */ /* 0x000e62000c1e1900 */
[----:B------:R-:W-:Y:S01]  /*0f00*/  IMAD.WIDE.U32 R8, R23, 0x4, R8 ;  /* 0x0000000417087825 */ /* 0x000fe200078e0008 */
[----:B------:R-:W-:Y:S01]  /*0f10*/  UIADD3 UR4, UPT, UPT, UR4, 0x8, URZ ;  /* 0x0000000804047890 */ /* 0x000fe2000fffe0ff */
[----:B-1----:R-:W-:-:S05]  /*0f20*/  IADD3 R11, PT, PT, R6, R5, RZ ;  /* 0x00000005060b7210 */ /* 0x002fca0007ffe0ff */
[----:B------:R3:W-:Y:S06]  /*0f30*/  STG.E desc[UR8][R8.64], R11 ;  /* 0x0000000b08007986 */ /* 0x0007ec000c101908 */
.L_x_3:
[----:B------:R-:W-:Y:S05]  /*0f40*/  @!P0 EXIT ;  /* 0x000000000000894d */ /* 0x000fea0003800000 */
[----:B------:R-:W-:Y:S02]  /*0f50*/  UISETP.GE.U32.AND UP0, UPT, UR7, 0x4, UPT ;  /* 0x000000040700788c */ /* 0x000fe4000bf06070 */
[----:B------:R-:W-:-:S06]  /*0f60*/  ULOP3.LUT UR5, UR5, 0x3, URZ, 0xc0, !UPT ;  /* 0x0000000305057892 */ /* 0x000fcc000f8ec0ff */
[----:B------:R-:W-:Y:S01]  /*0f70*/  ISETP.NE.AND P0, PT, RZ, UR5, PT ;  /* 0x00000005ff007c0c */ /* 0x000fe2000bf05270 */
[----:B------:R-:W-:-:S12]  /*0f80*/  BRA.U !UP0, `(.L_x_4) ;  /* 0x0000000108907547 */ /* 0x000fd8000b800000 */
[----:B------:R-:W4:Y:S01]  /*0f90*/  LDC.64 R6, c[0x0][0x380] ;  /* 0x0000e000ff067b82 */ /* 0x000f220000000a00 */
[----:B01-3--:R-:W-:-:S07]  /*0fa0*/  IMAD R15, R0, UR4, R3 ;  /* 0x00000004000f7c24 */ /* 0x00bfce000f8e0203 */
[----:B------:R-:W0:Y:S08]  /*0fb0*/  LDC.64 R4, c[0x0][0x388] ;  /* 0x0000e200ff047b82 */ /* 0x000e300000000a00 */
[----:B------:R-:W1:Y:S01]  /*0fc0*/  LDC.64 R8, c[0x0][0x390] ;  /* 0x0000e400ff087b82 */ /* 0x000e620000000a00 */
[----:B----4-:R-:W-:-:S06]  /*0fd0*/  IMAD.WIDE.U32 R10, R15, 0x4, R6 ;  /* 0x000000040f0a7825 */ /* 0x010fcc00078e0006 */
        /* <DEDUP_REMOVED lines=31> */
.L_x_4:
[----:B------:R-:W-:Y:S05]  /*11d0*/  @!P0 EXIT ;  /* 0x000000000000894d */ /* 0x000fea0003800000 */
[----:B01----:R-:W-:Y:S01]  /*11e0*/  IMAD R3, R0, UR4, R3 ;  /* 0x0000000400037c24 */ /* 0x003fe2000f8e0203 */
[----:B------:R-:W0:Y:S03]  /*11f0*/  LDCU.64 UR6, c[0x0][0x390] ;  /* 0x00007200ff0677ac */ /* 0x000e260008000a00 */
[----:B------:R-:W-:Y:S01]  /*1200*/  IMAD.WIDE.U32 R2, R3, 0x4, RZ ;  /* 0x0000000403027825 */ /* 0x000fe200078e00ff */
[----:B------:R-:W1:Y:S01]  /*1210*/  LDCU.128 UR12, c[0x0][0x380] ;  /* 0x00007000ff0c77ac */ /* 0x000e620008000c00 */
[----:B------:R-:W-:-:S12]  /*1220*/  UIADD3 UR5, UPT, UPT, -UR5, URZ, URZ ;  /* 0x000000ff05057290 */ /* 0x000fd8000fffe1ff */
.L_x_5:
[C---:B-1----:R-:W-:Y:S02]  /*1230*/  IADD3 R6, P1, PT, R2.reuse, UR14, RZ ;  /* 0x0000000e02067c10 */ /* 0x042fe4000ff3e0ff */
[----:B------:R-:W-:Y:S02]  /*1240*/  IADD3 R4, P0, PT, R2, UR12, RZ ;  /* 0x0000000c02047c10 */ /* 0x000fe4000ff1e0ff */
[C---:B------:R-:W-:Y:S02]  /*1250*/  IADD3.X R7, PT, PT, R3.reuse, UR15, RZ, P1, !PT ;  /* 0x0000000f03077c10 */ /* 0x040fe40008ffe4ff */
[----:B------:R-:W-:-:S04]  /*1260*/  IADD3.X R5, PT, PT, R3, UR13, RZ, P0, !PT ;  /* 0x0000000d03057c10 */ /* 0x000fc800087fe4ff */
[----:B------:R-:W5:Y:S04]  /*1270*/  LDG.E R7, desc[UR8][R6.64] ;  /* 0x0000000806077981 */ /* 0x000f68000c1e1900 */
[----:B------:R-:W5:Y:S01]  /*1280*/  LDG.E R4, desc[UR8][R4.64] ;  /* 0x0000000804047981 */ /* 0x000f62000c1e1900 */
[----:B0--34-:R-:W-:-:S04]  /*1290*/  IADD3 R8, P0, PT, R2, UR6, RZ ;  /* 0x0000000602087c10 */ /* 0x019fc8000ff1e0ff */
[----:B------:R-:W-:Y:S01]  /*12a0*/  IADD3.X R9, PT, PT, R3, UR7, RZ, P0, !PT ;  /* 0x0000000703097c10 */ /* 0x000fe200087fe4ff */
[----:B------:R-:W-:-:S04]  /*12b0*/  UIADD3 UR5, UPT, UPT, UR5, 0x1, URZ ;  /* 0x0000000105057890 */ /* 0x000fc8000fffe0ff */
[----:B------:R-:W-:Y:S01]  /*12c0*/  UISETP.NE.AND UP0, UPT, UR5, URZ, UPT ;  /* 0x000000ff0500728c */ /* 0x000fe2000bf05270 */
[----:B------:R-:W-:Y:S01]  /*12d0*/  IMAD.WIDE.U32 R2, R0, 0x4, R2 ;  /* 0x0000000400027825 */ /* 0x000fe200078e0002 */
[----:B-----5:R-:W-:-:S05]  /*12e0*/  IADD3 R11, PT, PT, R4, R7, RZ ;  /* 0x00000007040b7210 */ /* 0x020fca0007ffe0ff */
[----:B------:R0:W-:Y:S02]  /*12f0*/  STG.E desc[UR8][R8.64], R11 ;  /* 0x0000000b08007986 */ /* 0x0001e4000c101908 */
[----:B------:R-:W-:Y:S05]  /*1300*/  BRA.U UP0, `(.L_x_5) ;  /* 0xfffffffd00c87547 */ /* 0x000fea000b83ffff */
[----:B------:R-:W-:Y:S05]  /*1310*/  EXIT ;  /* 0x000000000000794d */ /* 0x000fea0003800000 */
.L_x_6:
        /* <DEDUP_REMOVED lines=14> */
.L_x_14:


//--------------------- .text._Z7addMatAPiS_S_i   --------------------------
	.section	.text._Z7addMatAPiS_S_i,"ax",@progbits
	.align	128
        .global         _Z7addMatAPiS_S_i
        .type           _Z7addMatAPiS_S_i,@function
        .size           _Z7addMatAPiS_S_i,(.L_x_15 - _Z7addMatAPiS_S_i)
        .other          _Z7addMatAPiS_S_i,@"STO_CUDA_ENTRY STV_DEFAULT"
_Z7addMatAPiS_S_i:
.text._Z7addMatAPiS_S_i:
[----:B------:R-:W-:Y:S08]  /*0000*/  LDC R1, c[0x0][0x37c] ;  /* 0x0000df00ff017b82 */ /* 0x000ff00000000800 */
[----:B------:R-:W0:Y:S02]  /*0010*/  LDC R2, c[0x0][0x398] ;  /* 0x0000e600ff027b82 */ /* 0x000e240000000800 */
[----:B0-----:R-:W-:-:S13]  /*0020*/  ISETP.GE.AND P0, PT, R2, 0x1, PT ;  /* 0x000000010200780c */ /* 0x001fda0003f06270 */
[----:B------:R-:W-:Y:S05]  /*0030*/  @!P0 EXIT ;  /* 0x000000000000894d */ /* 0x000fea0003800000 */
[----:B------:R-:W0:Y:S01]  /*0040*/  S2R R5, SR_TID.X ;  /* 0x0000000000057919 */ /* 0x000e220000002100 */
[C---:B------:R-:W-:Y:S01]  /*0050*/  ISETP.GE.U32.AND P1, PT, R2.reuse, 0x10, PT ;  /* 0x000000100200780c */ /* 0x040fe20003f26070 */
[----:B------:R-:W1:Y:S01]  /*0060*/  LDCU.64 UR4, c[0x0][0x358] ;  /* 0x00006b00ff0477ac */ /* 0x000e620008000a00 */
[----:B------:R-:W-:Y:S01]  /*0070*/  LOP3.LUT R14, R2, 0xf, RZ, 0xc0, !PT ;  /* 0x0000000f020e7812 */ /* 0x000fe200078ec0ff */
[----:B------:R-:W-:-:S03]  /*0080*/  IMAD.MOV.U32 R3, RZ, RZ, RZ ;  /* 0x000000ffff037224 */ /* 0x000fc600078e00ff */
[----:B------:R-:W-:Y:S01]  /*0090*/  ISETP.NE.AND P0, PT, R14, RZ, PT ;  /* 0x000000ff0e00720c */ /* 0x000fe20003f05270 */
[----:B0-----:R-:W-:-:S06]  /*00a0*/  IMAD R0, R5, R2, RZ ;  /* 0x0000000205007224 */ /* 0x001fcc00078e02ff */
[----:B-1----:R-:W-:Y:S06]  /*00b0*/  @!P1 BRA `(.L_x_7) ;  /* 0x0000000400689947 */ /* 0x002fec0003800000 */
[----:B------:R-:W0:Y:S01]  /*00c0*/  LDCU.128 UR8, c[0x0][0x380] ;  /* 0x00007000ff0877ac */ /* 0x000e220008000c00 */
[----:B------:R-:W-:Y:S01]  /*00d0*/  IMAD.MOV.U32 R4, RZ, RZ, 0x20 ;  /* 0x00000020ff047424 */ /* 0x000fe200078e00ff */
[----:B------:R-:W-:Y:S01]  /*00e0*/  LOP3.LUT R3, R2, 0x7ffffff0, RZ, 0xc0, !PT ;  /* 0x7ffffff002037812 */ /* 0x000fe200078ec0ff */
[----:B------:R-:W-:Y:S01]  /*00f0*/  IMAD.MOV.U32 R5, RZ, RZ, 0x0 ;  /* 0x00000000ff057424 */ /* 0x000fe200078e00ff */
[----:B------:R-:W1:Y:S02]  /*0100*/  LDCU.64 UR6, c[0x0][0x390] ;  /* 0x00007200ff0677ac */ /* 0x000e640008000a00 */
[----:B------:R-:W-:Y:S01]  /*0110*/  IADD3 R10, PT, PT, -R3, RZ, RZ ;  /* 0x000000ff030a7210 */ /* 0x000fe20007ffe1ff */
[----:B------:R-:W-:-:S03]  /*0120*/  IMAD.WIDE.U32 R4, R0, 0x4, R4 ;  /* 0x0000000400047825 */ /* 0x000fc600078e0004 */
[C---:B0-----:R-:W-:Y:S02]  /*0130*/  IADD3 R11, P2, PT, R4.reuse, UR10, RZ ;  /* 0x0000000a040b7c10 */ /* 0x041fe4000ff5e0ff */
[C---:B------:R-:W-:Y:S02]  /*0140*/  IADD3 R6, P3, PT, R4.reuse, UR8, RZ ;  /* 0x0000000804067c10 */ /* 0x040fe4000ff7e0ff */
[----:B-1----:R-:W-:Y:S02]  /*0150*/  IADD3 R13, P1, PT, R4, UR6, RZ ;  /* 0x00000006040d7c10 */ /* 0x002fe4000ff3e0ff */
[C---:B------:R-:W-:Y:S02]  /*0160*/  IADD3.X R12, PT, PT, R5.reuse, UR11, RZ, P2, !PT ;  /* 0x0000000b050c7c10 */ /* 0x040fe400097fe4ff */
[C---:B------:R-:W-:Y:S02]  /*0170*/  IADD3.X R16, PT, PT, R5.reuse, UR7, RZ, P1, !PT ;  /* 0x0000000705107c10 */ /* 0x040fe40008ffe4ff */
[----:B------:R-:W-:-:S07]  /*0180*/  IADD3.X R7, PT, PT, R5, UR9, RZ, P3, !PT ;  /* 0x0000000905077c10 */ /* 0x000fce0009ffe4ff */
.L_x_8:
[----:B------:R-:W-:Y:S01]  /*0190*/  IMAD.MOV.U32 R4, RZ, RZ, R11 ;  /* 0x000000ffff047224 */ /* 0x000fe200078e000b */
[----:B-1----:R-:W2:Y:S01]  /*01a0*/  LDG.E R8, desc[UR4][R6.64+-0x20] ;  /* 0xffffe00406087981 */ /* 0x002ea2000c1e1900 */
[----:B------:R-:W-:-:S05]  /*01b0*/  IMAD.MOV.U32 R5, RZ, RZ, R12 ;  /* 0x000000ffff057224 */ /* 0x000fca00078e000c */
[----:B------:R-:W2:Y:S02]  /*01c0*/  LDG.E R9, desc[UR4][R4.64+-0x20] ;  /* 0xffffe00404097981 */ /* 0x000ea4000c1e1900 */
[----:B--2---:R-:W-:Y:S01]  /*01d0*/  IMAD.IADD R11, R8, 0x1, R9 ;  /* 0x00000001080b7824 */ /* 0x004fe200078e0209 */
[----:B------:R-:W-:Y:S01]  /*01e0*/  MOV R8, R13 ;  /* 0x0000000d00087202 */ /* 0x000fe20000000f00 */
[----:B------:R-:W-:-:S05]  /*01f0*/  IMAD.MOV.U32 R9, RZ, RZ, R16 ;  /* 0x000000ffff097224 */ /* 0x000fca00078e0010 */
[----:B------:R0:W-:Y:S04]  /*0200*/  STG.E desc[UR4][R8.64+-0x20], R11 ;  /* 0xffffe00b08007986 */ /* 0x0001e8000c101904 */
[----:B------:R-:W2:Y:S04]  /*0210*/  LDG.E R12, desc[UR4][R6.64+-0x1c] ;  /* 0xffffe404060c7981 */ /* 0x000ea8000c1e1900 */
[----:B------:R-:W2:Y:S02]  /*0220*/  LDG.E R13, desc[UR4][R4.64+-0x1c] ;  /* 0xffffe404040d7981 */ /* 0x000ea4000c1e1900 */
[----:B--2---:R-:W-:-:S05]  /*0230*/  IMAD.IADD R13, R12, 0x1, R13 ;  /* 0x000000010c0d7824 */ /* 0x004fca00078e020d */
[----:B------:R1:W-:Y:S04]  /*0240*/  STG.E desc[UR4][R8.64+-0x1c], R13 ;  /* 0xffffe40d08007986 */ /* 0x0003e8000c101904 */
[----:B------:R-:W2:Y:S04]  /*0250*/  LDG.E R12, desc[UR4][R6.64+-0x18] ;  /* 0xffffe804060c7981 */ /* 0x000ea8000c1e1900 */
[----:B------:R-:W2:Y:S02]  /*0260*/  LDG.E R15, desc[UR4][R4.64+-0x18] ;  /* 0xffffe804040f7981 */ /* 0x000ea4000c1e1900 */
[----:B--2---:R-:W-:-:S05]  /*0270*/  IMAD.IADD R15, R12, 0x1, R15 ;  /* 0x000000010c0f7824 */ /* 0x004fca00078e020f */
[----:B------:R2:W-:Y:S04]  /*0280*/  STG.E desc[UR4][R8.64+-0x18], R15 ;  /* 0xffffe80f08007986 */ /* 0x0005e8000c101904 */
[----:B------:R-:W3:Y:S04]  /*0290*/  LDG.E R12, desc[UR4][R6.64+-0x14] ;  /* 0xffffec04060c7981 */ /* 0x000ee8000c1e1900 */
[----:B------:R-:W3:Y:S02]  /*02a0*/  LDG.E R17, desc[UR4][R4.64+-0x14] ;  /* 0xffffec0404117981 */ /* 0x000ee4000c1e1900 */
[----:B---3--:R-:W-:-:S05]  /*02b0*/  IADD3 R17, PT, PT, R12, R17, RZ ;  /* 0x000000110c117210 */ /* 0x008fca0007ffe0ff */
[----:B------:R3:W-:Y:S04]  /*02c0*/  STG.E desc[UR4][R8.64+-0x14], R17 ;  /* 0xffffec1108007986 */ /* 0x0007e8000c101904 */
[----:B0-----:R-:W4:Y:S04]  /*02d0*/  LDG.E R11, desc[UR4][R6.64+-0x10] ;  /* 0xfffff004060b7981 */ /* 0x001f28000c1e1900 */
[----:B------:R-:W4:Y:S02]  /*02e0*/  LDG.E R12, desc[UR4][R4.64+-0x10] ;  /* 0xfffff004040c7981 */ /* 0x000f24000c1e1900 */
[----:B----4-:R-:W-:-:S05]  /*02f0*/  IMAD.IADD R11, R11, 0x1, R12 ;  /* 0x000000010b0b7824 */ /* 0x010fca00078e020c */
[----:B------:R0:W-:Y:S04]  /*0300*/  STG.E desc[UR4][R8.64+-0x10], R11 ;  /* 0xfffff00b08007986 */ /* 0x0001e8000c101904 */
[----:B------:R-:W4:Y:S04]  /*0310*/  LDG.E R12, desc[UR4][R6.64+-0xc] ;  /* 0xfffff404060c7981 */ /* 0x000f28000c1e1900 */
[----:B-1----:R-:W4:Y:S02]  /*0320*/  LDG.E R13, desc[UR4][R4.64+-0xc] ;  /* 0xfffff404040d7981 */ /* 0x002f24000c1e1900 */
[----:B----4-:R-:W-:-:S05]  /*0330*/  IMAD.IADD R13, R12, 0x1, R13 ;  /* 0x000000010c0d7824 */ /* 0x010fca00078e020d */
[----:B------:R1:W-:Y:S04]  /*0340*/  STG.E desc[UR4][R8.64+-0xc], R13 ;  /* 0xfffff40d08007986 */ /* 0x0003e8000c101904 */
[----:B------:R-:W4:Y:S04]  /*0350*/  LDG.E R12, desc[UR4][R6.64+-0x8] ;  /* 0xfffff804060c7981 */ /* 0x000f28000c1e1900 */
[----:B--2---:R-:W4:Y:S02]  /*0360*/  LDG.E R15, desc[UR4][R4.64+-0x8] ;  /* 0xfffff804040f7981 */ /* 0x004f24000c1e1900 */
[----:B----4-:R-:W-:-:S05]  /*0370*/  IMAD.IADD R15, R12, 0x1, R15 ;  /* 0x000000010c0f7824 */ /* 0x010fca00078e020f */
[----:B------:R2:W-:Y:S04]  /*0380*/  STG.E desc[UR4][R8.64+-0x8], R15 ;  /* 0xfffff80f08007986 */ /* 0x0005e8000c101904 */
[----:B------:R-:W4:Y:S04]  /*0390*/  LDG.E R12, desc[UR4][R6.64+-0x4] ;  /* 0xfffffc04060c7981 */ /* 0x000f28000c1e1900 */
[----:B---3--:R-:W4:Y:S02]  /*03a0*/  LDG.E R17, desc[UR4][R4.64+-0x4] ;  /* 0xfffffc0404117981 */ /* 0x008f24000c1e1900 */
[----:B----4-:R-:W-:-:S05]  /*03b0*/  IADD3 R17, PT, PT, R12, R17, RZ ;  /* 0x000000110c117210 */ /* 0x010fca0007ffe0ff */
        /* <DEDUP_REMOVED lines=20> */
[----:B------:R-:W-:Y:S04]  /*0500*/  STG.E desc[UR4][R8.64+0x10], R11 ;  /* 0x0000100b08007986 */ /* 0x000fe8000c101904 */
[----:B------:R-:W4:Y:S04]  /*0510*/  LDG.E R12, desc[UR4][R6.64+0x14] ;  /* 0x00001404060c7981 */ /* 0x000f28000c1e1900 */
[----:B-1----:R-:W4:Y:S02]  /*0520*/  LDG.E R13, desc[UR4][R4.64+0x14] ;  /* 0x00001404040d7981 */ /* 0x002f24000c1e1900 */
[----:B----4-:R-:W-:-:S05]  /*0530*/  IMAD.IADD R13, R12, 0x1, R13 ;  /* 0x000000010c0d7824 */ /* 0x010fca00078e020d */
[----:B------:R0:W-:Y:S04]  /*0540*/  STG.E desc[UR4][R8.64+0x14], R13 ;  /* 0x0000140d08007986 */ /* 0x0001e8000c101904 */
[----:B------:R-:W4:Y:S04]  /*0550*/  LDG.E R12, desc[UR4][R6.64+0x18] ;  /* 0x00001804060c7981 */ /* 0x000f28000c1e1900 */
[----:B--2---:R-:W4:Y:S01]  /*0560*/  LDG.E R15, desc[UR4][R4.64+0x18] ;  /* 0x00001804040f7981 */ /* 0x004f22000c1e1900 */
[----:B------:R-:W-:Y:S02]  /*0570*/  VIADD R10, R10, 0x10 ;  /* 0x000000100a0a7836 */ /* 0x000fe40000000000 */
[----:B----4-:R-:W-:-:S05]  /*0580*/  IMAD.IADD R15, R12, 0x1, R15 ;  /* 0x000000010c0f7824 */ /* 0x010fca00078e020f */
[----:B------:R1:W-:Y:S04]  /*0590*/  STG.E desc[UR4][R8.64+0x18], R15 ;  /* 0x0000180f08007986 */ /* 0x0003e8000c101904 */
[----:B------:R2:W4:Y:S04]  /*05a0*/  LDG.E R12, desc[UR4][R6.64+0x1c] ;  /* 0x00001c04060c7981 */ /* 0x000528000c1e1900 */
[----:B---3--:R-:W4:Y:S01]  /*05b0*/  LDG.E R17, desc[UR4][R4.64+0x1c] ;  /* 0x00001c0404117981 */ /* 0x008f22000c1e1900 */
[----:B------:R-:W-:Y:S02]  /*05c0*/  ISETP.NE.AND P1, PT, R10, RZ, PT ;  /* 0x000000ff0a00720c */ /* 0x000fe40003f25270 */
[----:B0-----:R-:W-:-:S02]  /*05d0*/  IADD3 R13, P2, PT, R8, 0x40, RZ ;  /* 0x00000040080d7810 */ /* 0x001fc40007f5e0ff */
[----:B------:R-:W-:Y:S02]  /*05e0*/  IADD3 R11, P3, PT, R4, 0x40, RZ ;  /* 0x00000040040b7810 */ /* 0x000fe40007f7e0ff */
[----:B--2---:R-:W-:Y:S01]  /*05f0*/  IADD3 R6, P4, PT, R6, 0x40, RZ ;  /* 0x0000004006067810 */ /* 0x004fe20007f9e0ff */
[----:B------:R-:W-:-:S03]  /*0600*/  IMAD.X R16, RZ, RZ, R9, P2 ;  /* 0x000000ffff107224 */ /* 0x000fc600010e0609 */
[----:B------:R-:W-:Y:S02]  /*0610*/  IADD3.X R7, PT, PT, RZ, R7, RZ, P4, !PT ;  /* 0x00000007ff077210 */ /* 0x000fe400027fe4ff */
[----:B----4-:R-:W-:Y:S01]  /*0620*/  IADD3 R17, PT, PT, R12, R17, RZ ;  /* 0x000000110c117210 */ /* 0x010fe20007ffe0ff */
[----:B------:R-:W-:-:S04]  /*0630*/  IMAD.X R12, RZ, RZ, R5, P3 ;  /* 0x000000ffff0c7224 */ /* 0x000fc800018e0605 */
[----:B------:R1:W-:Y:S01]  /*0640*/  STG.E desc[UR4][R8.64+0x1c], R17 ;  /* 0x00001c1108007986 */ /* 0x0003e2000c101904 */
[----:B------:R-:W-:Y:S05]  /*0650*/  @P1 BRA `(.L_x_8) ;  /* 0xfffffff800cc1947 */ /* 0x000fea000383ffff */
.L_x_7:
[----:B------:R-:W-:Y:S05]  /*0660*/  @!P0 EXIT ;  /* 0x000000000000894d */ /* 0x000fea0003800000 */
[----:B------:R-:W-:Y:S02]  /*0670*/  ISETP.GE.U32.AND P1, PT, R14, 0x8, PT ;  /* 0x000000080e00780c */ /* 0x000fe40003f26070 */
[----:B------:R-:W-:-:S04]  /*0680*/  LOP3.LUT R16, R2, 0x7, RZ, 0xc0, !PT ;  /* 0x0000000702107812 */ /* 0x000fc800078ec0ff */
[----:B------:R-:W-:-:S07]  /*0690*/  ISETP.NE.AND P0, PT, R16, RZ, PT ;  /* 0x000000ff1000720c */ /* 0x000fce0003f05270 */
[----:B------:R-:W-:Y:S06]  /*06a0*/  @!P1 BRA `(.L_x_9) ;  /* 0x0000000000d09947 */ /* 0x000fec0003800000 */
[----:B------:R-:W0:Y:S01]  /*06b0*/  LDC.64 R10, c[0x0][0x380] ;  /* 0x0000e000ff0a7b82 */ /* 0x000e220000000a00 */
[C---:B------:R-:W-:Y:S01]  /*06c0*/  IMAD.IADD R5, R0.reuse, 0x1, R3 ;  /* 0x0000000100057824 */ /* 0x040fe200078e0203 */
[----:B------:R-:W2:Y:S06]  /*06d0*/  LDCU.128 UR8, c[0x0][0x380] ;  /* 0x00007000ff0877ac */ /* 0x000eac0008000c00 */
[----:B------:R-:W3:Y:S08]  /*06e0*/  LDC.64 R12, c[0x0][0x388] ;  /* 0x0000e200ff0c7b82 */ /* 0x000ef00000000a00 */
[----:B-1----:R-:W1:Y:S01]  /*06f0*/  LDC.64 R8, c[0x0][0x390] ;  /* 0x0000e400ff087b82 */ /* 0x002e620000000a00 */
[----:B------:R-:W-:Y:S01]  /*0700*/  IADD3 R17, P1, PT, R0, R3, RZ ;  /* 0x0000000300117210 */ /* 0x000fe20007f3e0ff */
[----:B------:R-:W4:Y:S01]  /*0710*/  LDCU.64 UR6, c[0x0][0x390] ;  /* 0x00007200ff0677ac */ /* 0x000f220008000a00 */
[----:B0-----:R-:W-:-:S06]  /*0720*/  IMAD.WIDE.U32 R10, R5, 0x4, R10 ;  /* 0x00000004050a7825 */ /* 0x001fcc00078e000a */
[----:B------:R-:W5:Y:S01]  /*0730*/  LDG.E R10, desc[UR4][R10.64] ;  /* 0x000000040a0a7981 */ /* 0x000f62000c1e1900 */
[----:B---3--:R-:W-:-:S06]  /*0740*/  IMAD.WIDE.U32 R12, R5, 0x4, R12 ;  /* 0x00000004050c7825 */ /* 0x008fcc00078e000c */
[----:B------:R-:W5:Y:S01]  /*0750*/  LDG.E R13, desc[UR4][R12.64] ;  /* 0x000000040c0d7981 */ /* 0x000f62000c1e1900 */
[----:B------:R-:W-:Y:S02]  /*0760*/  IMAD.X R4, RZ, RZ, RZ, P1 ;  /* 0x000000ffff047224 */ /* 0x000fe400008e06ff */
[----:B------:R-:W-:-:S03]  /*0770*/  IMAD.SHL.U32 R14, R17, 0x4, RZ ;  /* 0x00000004110e7824 */ /* 0x000fc600078e00ff */
[----:B------:R-:W-:Y:S02]  /*0780*/  SHF.L.U64.HI R17, R17, 0x2, R4 ;  /* 0x0000000211117819 */ /* 0x000fe40000010204 */
[C---:B--2---:R-:W-:Y:S02]  /*0790*/  IADD3 R6, P1, PT, R14.reuse, UR8, RZ ;  /* 0x000000080e067c10 */ /* 0x044fe4000ff3e0ff */
[----:B------:R-:W-:Y:S02]  /*07a0*/  IADD3 R4, P2, PT, R14, UR10, RZ ;  /* 0x0000000a0e047c10 */ /* 0x000fe4000ff5e0ff */
[----:B------:R-:W-:Y:S02]  /*07b0*/  IADD3.X R7, PT, PT, R17, UR9, RZ, P1, !PT ;  /* 0x0000000911077c10 */ /* 0x000fe40008ffe4ff */
[----:B-----5:R-:W-:Y:S01]  /*07c0*/  IADD3 R15, PT, PT, R10, R13, RZ ;  /* 0x0000000d0a0f7210 */ /* 0x020fe20007ffe0ff */
[----:B-1----:R-:W-:Y:S01]  /*07d0*/  IMAD.WIDE.U32 R10, R5, 0x4, R8 ;  /* 0x00000004050a7825 */ /* 0x002fe200078e0008 */
[----:B------:R-:W-:-:S04]  /*07e0*/  IADD3.X R5, PT, PT, R17, UR11, RZ, P2, !PT ;  /* 0x0000000b11057c10 */ /* 0x000fc800097fe4ff */
[----:B------:R0:W-:Y:S04]  /*07f0*/  STG.E desc[UR4][R10.64], R15 ;  /* 0x0000000f0a007986 */ /* 0x0001e8000c101904 */
[----:B------:R-:W2:Y:S04]  /*0800*/  LDG.E R12, desc[UR4][R6.64+0x4] ;  /* 0x00000404060c7981 */ /* 0x000ea8000c1e1900 */
[----:B------:R-:W2:Y:S01]  /*0810*/  LDG.E R13, desc[UR4][R4.64+0x4] ;  /* 0x00000404040d7981 */ /* 0x000ea2000c1e1900 */
[----:B----4-:R-:W-:-:S04]  /*0820*/  IADD3 R8, P1, PT, R14, UR6, RZ ;  /* 0x000000060e087c10 */ /* 0x010fc8000ff3e0ff */
[----:B------:R-:W-:Y:S01]  /*0830*/  IADD3.X R9, PT, PT, R17, UR7, RZ, P1, !PT ;  /* 0x0000000711097c10 */ /* 0x000fe20008ffe4ff */
[----:B--2---:R-:W-:-:S05]  /*0840*/  IMAD.IADD R13, R12, 0x1, R13 ;  /* 0x000000010c0d7824 */ /* 0x004fca00078e020d */
[----:B------:R1:W-:Y:S04]  /*0850*/  STG.E desc[UR4][R8.64+0x4], R13 ;  /* 0x0000040d08007986 */ /* 0x0003e8000c101904 */
[----:B------:R-:W2:Y:S04]  /*0860*/  LDG.E R12, desc[UR4][R6.64+0x8] ;  /* 0x00000804060c7981 */ /* 0x000ea8000c1e1900 */
[----:B------:R-:W2:Y:S02]  /*0870*/  LDG.E R17, desc[UR4][R4.64+0x8] ;  /* 0x0000080404117981 */ /* 0x000ea4000c1e1900 */
[----:B--2---:R-:W-:-:S05]  /*0880*/  IMAD.IADD R17, R12, 0x1, R17 ;  /* 0x000000010c117824 */ /* 0x004fca00078e0211 */
[----:B------:R2:W-:Y:S04]  /*0890*/  STG.E desc[UR4][R8.64+0x8], R17 ;  /* 0x0000081108007986 */ /* 0x0005e8000c101904 */
[----:B0-----:R-:W3:Y:S04]  /*08a0*/  LDG.E R10, desc[UR4][R6.64+0xc] ;  /* 0x00000c04060a7981 */ /* 0x001ee8000c1e1900 */
[----:B------:R-:W3:Y:S02]  /*08b0*/  LDG.E R11, desc[UR4][R4.64+0xc] ;  /* 0x00000c04040b7981 */ /* 0x000ee4000c1e1900 */
[----:B---3--:R-:W-:-:S05]  /*08c0*/  IMAD.IADD R11, R10, 0x1, R11 ;  /* 0x000000010a0b7824 */ /* 0x008fca00078e020b */
[----:B------:R0:W-:Y:S04]  /*08d0*/  STG.E desc[UR4][R8.64+0xc], R11 ;  /* 0x00000c0b08007986 */ /* 0x0001e8000c101904 */
[----:B------:R-:W3:Y:S04]  /*08e0*/  LDG.E R10, desc[UR4][R6.64+0x10] ;  /* 0x00001004060a7981 */ /* 0x000ee8000c1e1900 */
[----:B------:R-:W3:Y:S02]  /*08f0*/  LDG.E R15, desc[UR4][R4.64+0x10] ;  /* 0x00001004040f7981 */ /* 0x000ee4000c1e1900 */
[----:B---3--:R-:W-:-:S05]  /*0900*/  IADD3 R15, PT, PT, R10, R15, RZ ;  /* 0x0000000f0a0f7210 */ /* 0x008fca0007ffe0ff */
        /* <DEDUP_REMOVED lines=9> */
[----:B------:R-:W2:Y:S04]  /*09a0*/  LDG.E R10, desc[UR4][R6.64+0x1c] ;  /* 0x00001c04060a7981 */ /* 0x000ea8000c1e1900 */
[----:B0-----:R-:W2:Y:S01]  /*09b0*/  LDG.E R11, desc[UR4][R4.64+0x1c] ;  /* 0x00001c04040b7981 */ /* 0x001ea2000c1e1900 */
[----:B------:R-:W-:Y:S01]  /*09c0*/  VIADD R3, R3, 0x8 ;  /* 0x0000000803037836 */ /* 0x000fe20000000000 */
[----:B--2---:R-:W-:-:S05]  /*09d0*/  IADD3 R11, PT, PT, R10, R11, RZ ;  /* 0x0000000b0a0b7210 */ /* 0x004fca0007ffe0ff */
[----:B------:R3:W-:Y:S02]  /*09e0*/  STG.E desc[UR4][R8.64+0x1c], R11 ;  /* 0x00001c0b08007986 */ /* 0x0007e4000c101904 */
.L_x_9:
[----:B------:R-:W-:Y:S05]  /*09f0*/  @!P0 EXIT ;  /* 0x000000000000894d */ /* 0x000fea0003800000 */
[----:B------:R-:W-:Y:S02]  /*0a00*/  ISETP.GE.U32.AND P1, PT, R16, 0x4, PT ;  /* 0x000000041000780c */ /* 0x000fe40003f26070 */
[----:B------:R-:W-:-:S04]  /*0a10*/  LOP3.LUT R2, R2, 0x3, RZ, 0xc0, !PT ;  /* 0x0000000302027812 */ /* 0x000fc800078ec0ff */
[----:B------:R-:W-:-:S07]  /*0a20*/  ISETP.NE.AND P0, PT, R2, RZ, PT ;  /* 0x000000ff0200720c */ /* 0x000fce0003f05270 */
[----:B------:R-:W-:Y:S06]  /*0a30*/  @!P1 BRA `(.L_x_10) ;  /* 0x0000000000909947 */ /* 0x000fec0003800000 */
[----:B------:R-:W0:Y:S01]  /*0a40*/  LDC.64 R4, c[0x0][0x380] ;  /* 0x0000e000ff047b82 */ /* 0x000e220000000a00 */
[----:B-1-3--:R-:W-:Y:S01]  /*0a50*/  IMAD.IADD R17, R0, 0x1, R3 ;  /* 0x0000000100117824 */ /* 0x00afe200078e0203 */
[----:B------:R-:W1:Y:S01]  /*0a60*/  LDCU.128 UR8, c[0x0][0x380] ;  /* 0x00007000ff0877ac */ /* 0x000e620008000c00 */
[----:B------:R-:W2:Y:S05]  /*0a70*/  LDCU.64 UR6, c[0x0][0x390] ;  /* 0x00007200ff0677ac */ /* 0x000eaa0008000a00 */
[----:B------:R-:W3:Y:S08]  /*0a80*/  LDC.64 R6, c[0x0][0x388] ;  /* 0x0000e200ff067b82 */ /* 0x000ef00000000a00 */
[----:B------:R-:W4:Y:S01]  /*0a90*/  LDC.64 R12, c[0x0][0x390] ;  /* 0x0000e400ff0c7b82 */ /* 0x000f220000000a00 */
[----:B0-----:R-:W-:-:S06]  /*0aa0*/  IMAD.WIDE.U32 R8, R17, 0x4, R4 ;  /* 0x0000000411087825 */ /* 0x001fcc00078e0004 */
[----:B------:R-:W5:Y:S01]  /*0ab0*/  LDG.E R8, desc[UR4][R8.64] ;  /* 0x0000000408087981 */ /* 0x000f62000c1e1900 */
[----:B---3--:R-:W-:-:S06]  /*0ac0*/  IMAD.WIDE.U32 R10, R17, 0x4, R6 ;  /* 0x00000004110a7825 */ /* 0x008fcc00078e0006 */
[----:B------:R-:W5:Y:S01]  /*0ad0*/  LDG.E R11, desc[UR4][R10.64] ;  /* 0x000000040a0b7981 */ /* 0x000f62000c1e1900 */
[----:B------:R-:W-:-:S04]  /*0ae0*/  IADD3 R4, P1, PT, R0, R3, RZ ;  /* 0x0000000300047210 */ /* 0x000fc80007f3e0ff */
[----:B------:R-:W-:Y:S01]  /*0af0*/  IADD3.X R5, PT, PT, RZ, RZ, RZ, P1, !PT ;  /* 0x000000ffff057210 */ /* 0x000fe20000ffe4ff */
[----:B------:R-:W-:-:S03]  /*0b00*/  IMAD.SHL.U32 R16, R4, 0x4, RZ ;  /* 0x0000000404107824 */ /* 0x000fc600078e00ff */
[----:B------:R-:W-:Y:S02]  /*0b10*/  SHF.L.U64.HI R14, R4, 0x2, R5 ;  /* 0x00000002040e7819 */ /* 0x000fe40000010205 */
[C---:B-1----:R-:W-:Y:S02]  /*0b20*/  IADD3 R6, P1, PT, R16.reuse, UR8, RZ ;  /* 0x0000000810067c10 */ /* 0x042fe4000ff3e0ff */
[----:B------:R-:W-:Y:S01]  /*0b30*/  IADD3 R4, P2, PT, R16, UR10, RZ ;  /* 0x0000000a10047c10 */ /* 0x000fe2000ff5e0ff */
[----:B----4-:R-:W-:Y:S01]  /*0b40*/  IMAD.WIDE.U32 R12, R17, 0x4, R12 ;  /* 0x00000004110c7825 */ /* 0x010fe200078e000c */
[C---:B------:R-:W-:Y:S02]  /*0b50*/  IADD3.X R7, PT, PT, R14.reuse, UR9, RZ, P1, !PT ;  /* 0x000000090e077c10 */ /* 0x040fe40008ffe4ff */
[----:B------:R-:W-:Y:S01]  /*0b60*/  IADD3.X R5, PT, PT, R14, UR11, RZ, P2, !PT ;  /* 0x0000000b0e057c10 */ /* 0x000fe200097fe4ff */
[----:B-----5:R-:W-:-:S05]  /*0b70*/  IMAD.IADD R15, R8, 0x1, R11 ;  /* 0x00000001080f7824 */ /* 0x020fca00078e020b */
[----:B------:R0:W-:Y:S04]  /*0b80*/  STG.E desc[UR4][R12.64], R15 ;  /* 0x0000000f0c007986 */ /* 0x0001e8000c101904 */
[----:B------:R-:W3:Y:S04]  /*0b90*/  LDG.E R10, desc[UR4][R6.64+0x4] ;  /* 0x00000404060a7981 */ /* 0x000ee8000c1e1900 */
[----:B------:R-:W3:Y:S01]  /*0ba0*/  LDG.E R11, desc[UR4][R4.64+0x4] ;  /* 0x00000404040b7981 */ /* 0x000ee2000c1e1900 */
[----:B--2---:R-:W-:-:S04]  /*0bb0*/  IADD3 R8, P1, PT, R16, UR6, RZ ;  /* 0x0000000610087c10 */ /* 0x004fc8000ff3e0ff */
[----:B------:R-:W-:Y:S02]  /*0bc0*/  IADD3.X R9, PT, PT, R14, UR7, RZ, P1, !PT ;  /* 0x000000070e097c10 */ /* 0x000fe40008ffe4ff */
[----:B---3--:R-:W-:-:S05]  /*0bd0*/  IADD3 R11, PT, PT, R10, R11, RZ ;  /* 0x0000000b0a0b7210 */ /* 0x008fca0007ffe0ff */
[----:B------:R2:W-:Y:S04]  /*0be0*/  STG.E desc[UR4][R8.64+0x4], R11 ;  /* 0x0000040b08007986 */ /* 0x0005e8000c101904 */
[----:B------:R-:W3:Y:S04]  /*0bf0*/  LDG.E R10, desc[UR4][R6.64+0x8] ;  /* 0x00000804060a7981 */ /* 0x000ee8000c1e1900 */
[----:B------:R-:W3:Y:S02]  /*0c00*/  LDG.E R17, desc[UR4][R4.64+0x8] ;  /* 0x0000080404117981 */ /* 0x000ee4000c1e1900 */
[----:B---3--:R-:W-:-:S05]  /*0c10*/  IMAD.IADD R17, R10, 0x1, R17 ;  /* 0x000000010a117824 */ /* 0x008fca00078e0211 */
[----:B------:R2:W-:Y:S04]  /*0c20*/  STG.E desc[UR4][R8.64+0x8], R17 ;  /* 0x0000081108007986 */ /* 0x0005e8000c101904 */
[----:B------:R-:W3:Y:S04]  /*0c30*/  LDG.E R10, desc[UR4][R6.64+0xc] ;  /* 0x00000c04060a7981 */ /* 0x000ee8000c1e1900 */
[----:B0-----:R-:W3:Y:S01]  /*0c40*/  LDG.E R13, desc[UR4][R4.64+0xc] ;  /* 0x00000c04040d7981 */ /* 0x001ee2000c1e1900 */
[----:B------:R-:W-:Y:S01]  /*0c50*/  IADD3 R3, PT, PT, R3, 0x4, RZ ;  /* 0x0000000403037810 */ /* 0x000fe20007ffe0ff */
[----:B---3--:R-:W-:-:S05]  /*0c60*/  IMAD.IADD R13, R10, 0x1, R13 ;  /* 0x000000010a0d7824 */ /* 0x008fca00078e020d */
[----:B------:R2:W-:Y:S02]  /*0c70*/  STG.E desc[UR4][R8.64+0xc], R13 ;  /* 0x00000c0d08007986 */ /* 0x0005e4000c101904 */
.L_x_10:
[----:B------:R-:W-:Y:S05]  /*0c80*/  @!P0 EXIT ;  /* 0x000000000000894d */ /* 0x000fea0003800000 */
[----:B------:R-:W0:Y:S01]  /*0c90*/  LDC.64 R4, c[0x0][0x390] ;  /* 0x0000e400ff047b82 */ /* 0x000e220000000a00 */
[----:B------:R-:W-:Y:S02]  /*0ca0*/  IMAD.IADD R3, R0, 0x1, R3 ;  /* 0x0000000100037824 */ /* 0x000fe400078e0203 */
[----:B------:R-:W-:-:S05]  /*0cb0*/  IMAD.MOV R0, RZ, RZ, -R2 ;  /* 0x000000ffff007224 */ /* 0x000fca00078e0a02 */
[----:B------:R-:W4:Y:S08]  /*0cc0*/  LDC.64 R6, c[0x0][0x388] ;  /* 0x0000e200ff067b82 */ /* 0x000f300000000a00 */
[----:B-123--:R-:W1:Y:S01]  /*0cd0*/  LDC.64 R8, c[0x0][0x380] ;  /* 0x0000e000ff087b82 */ /* 0x00ee620000000a00 */
[----:B0-----:R-:W-:-:S04]  /*0ce0*/  IMAD.WIDE.U32 R4, R3, 0x4, R4 ;  /* 0x0000000403047825 */ /* 0x001fc800078e0004 */
[----:B------:R-:W-:Y:S01]  /*0cf0*/  IMAD.MOV.U32 R10, RZ, RZ, R4 ;  /* 0x000000ffff0a7224 */ /* 0x000fe200078e0004 */
[----:B------:R-:W-:Y:S01]  /*0d00*/  MOV R13, R5 ;  /* 0x00000005000d7202 */ /* 0x000fe20000000f00 */
[----:B----4-:R-:W-:-:S04]  /*0d10*/  IMAD.WIDE.U32 R6, R3, 0x4, R6 ;  /* 0x0000000403067825 */ /* 0x010fc800078e0006 */
[----:B------:R-:W-:Y:S02]  /*0d20*/  IMAD.MOV.U32 R11, RZ, RZ, R7 ;  /* 0x000000ffff0b7224 */ /* 0x000fe400078e0007 */
[----:B-1----:R-:W-:-:S07]  /*0d30*/  IMAD.WIDE.U32 R8, R3, 0x4, R8 ;  /* 0x0000000403087825 */ /* 0x002fce00078e0008 */
.L_x_11:
[----:B0-----:R-:W-:Y:S01]  /*0d40*/  MOV R2, R8 ;  /* 0x0000000800027202 */ /* 0x001fe20000000f00 */
[----:B------:R-:W-:Y:S01]  /*0d50*/  IMAD.MOV.U32 R3, RZ, RZ, R9 ;  /* 0x000000ffff037224 */ /* 0x000fe200078e0009 */
[----:B------:R-:W-:Y:S01]  /*0d60*/  MOV R5, R11 ;  /* 0x0000000b00057202 */ /* 0x000fe20000000f00 */
[----:B------:R-:W-:-:S03]  /*0d70*/  IMAD.MOV.U32 R4, RZ, RZ, R6 ;  /* 0x000000ffff047224 */ /* 0x000fc600078e0006 */
[----:B------:R0:W2:Y:S04]  /*0d80*/  LDG.E R2, desc[UR4][R2.64] ;  /* 0x0000000402027981 */ /* 0x0000a8000c1e1900 */
[----:B------:R-:W2:Y:S01]  /*0d90*/  LDG.E R5, desc[UR4][R4.64] ;  /* 0x0000000404057981 */ /* 0x000ea2000c1e1900 */
[----:B------:R-:W-:Y:S01]  /*0da0*/  VIADD R0, R0, 0x1 ;  /* 0x0000000100007836 */ /* 0x000fe20000000000 */
[----:B------:R-:W-:Y:S02]  /*0db0*/  IADD3 R8, P3, PT, R8, 0x4, RZ ;  /* 0x0000000408087810 */ /* 0x000fe40007f7e0ff */
[----:B------:R-:W-:Y:S02]  /*0dc0*/  IADD3 R6, P2, PT, R6, 0x4, RZ ;  /* 0x0000000406067810 */ /* 0x000fe40007f5e0ff */
[----:B------:R-:W-:Y:S01]  /*0dd0*/  ISETP.NE.AND P0, PT, R0, RZ, PT ;  /* 0x000000ff0000720c */ /* 0x000fe20003f05270 */
[----:B------:R-:W-:Y:S01]  /*0de0*/  IMAD.X R9, RZ, RZ, R9, P3 ;  /* 0x000000ffff097224 */ /* 0x000fe200018e0609 */
[----:B0-----:R-:W-:-:S02]  /*0df0*/  MOV R3, R13 ;  /* 0x0000000d00037202 */ /* 0x001fc40000000f00 */
[----:B------:R-:W-:Y:S01]  /*0e00*/  IADD3.X R11, PT, PT, RZ, R11, RZ, P2, !PT ;  /* 0x0000000bff0b7210 */ /* 0x000fe200017fe4ff */
[----:B--2---:R-:W-:Y:S02]  /*0e10*/  IMAD.IADD R7, R2, 0x1, R5 ;  /* 0x0000000102077824 */ /* 0x004fe400078e0205 */
[----:B------:R-:W-:Y:S01]  /*0e20*/  IMAD.MOV.U32 R2, RZ, RZ, R10 ;  /* 0x000000ffff027224 */ /* 0x000fe200078e000a */
[----:B------:R-:W-:-:S04]  /*0e30*/  IADD3 R10, P1, PT, R10, 0x4, RZ ;  /* 0x000000040a0a7810 */ /* 0x000fc80007f3e0ff */
[----:B------:R0:W-:Y:S01]  /*0e40*/  STG.E desc[UR4][R2.64], R7 ;  /* 0x0000000702007986 */ /* 0x0001e2000c101904 */
[----:B------:R-:W-:Y:S01]  /*0e50*/  IMAD.X R13, RZ, RZ, R13, P1 ;  /* 0x000000ffff0d7224 */ /* 0x000fe200008e060d */
[----:B------:R-:W-:Y:S07]  /*0e60*/  @P0 BRA `(.L_x_11) ;  /* 0xfffffffc00b40947 */ /* 0x000fee000383ffff */
[----:B------:R-:W-:Y:S05]  /*0e70*/  EXIT ;  /* 0x000000000000794d */ /* 0x000fea0003800000 */
.L_x_12:
        /* <DEDUP_REMOVED lines=16> */
.L_x_15:


//--------------------- .nv.shared.reserved.0     --------------------------
	.section	.nv.shared.reserved.0,"aw",@nobits
	.weak		__nv_reservedSMEM_offset_0_alias
	.size		__nv_reservedSMEM_offset_0_alias, 0, 64
	.other		__nv_reservedSMEM_offset_0_alias,@"STO_CUDA_RESERVED_SHARED STV_DEFAULT"
__nv_reservedSMEM_offset_0_alias:
	.zero		0
	.zero		64


//--------------------- .nv.constant0._Z7addMatCPiS_S_ --------------------------
	.section	.nv.constant0._Z7addMatCPiS_S_,"a",@progbits
	.sectionflags	@""
	.align	4
.nv.constant0._Z7addMatCPiS_S_:
	.zero		920


//--------------------- .nv.constant0._Z7addMatBPiS_S_i --------------------------
	.section	.nv.constant0._Z7addMatBPiS_S_i,"a",@progbits
	.sectionflags	@""
	.align	4
.nv.constant0._Z7addMatBPiS_S_i:
	.zero		924


//--------------------- .nv.constant0._Z7addMatAPiS_S_i --------------------------
	.section	.nv.constant0._Z7addMatAPiS_S_i,"a",@progbits
	.sectionflags	@""
	.align	4
.nv.constant0._Z7addMatAPiS_S_i:
	.zero		924


//--------------------- SYMBOLS --------------------------

	.type		.nv.reservedSmem.offset0,@object
	.size		.nv.reservedSmem.offset0,0x4
